	.target	sm_90a

	.elftype	@"ET_EXEC"


//--------------------- .note.nv.tkinfo           --------------------------
	.section	.note.nv.tkinfo,"",@"SHT_NOTE"
	.sectionflags	@"SHF_NOTE_NV_TKINFO"
	.tkinfo
        /*0018*/ 	.word	0x00000002
        /*0030*/ 	.string	""
        /*0030*/ 	.string	"ptxas"
        /*0030*/ 	.string	"Cuda compilation tools, release 13.0, V13.0.88"
        /*0030*/ 	.string	"Build cuda_13.0.r13.0/compiler.36424714_0"
        /*0030*/ 	.string	"-arch sm_90a -m 64 "



//--------------------- .note.nv.cuinfo           --------------------------
	.section	.note.nv.cuinfo,"",@"SHT_NOTE"
	.sectionflags	@"SHF_NOTE_NV_CUINFO"
        /*0018*/ 	.short	0x0002
        /*001a*/ 	.short	0x005a
        /*001c*/ 	.short	0x0082
	.zero		2


//--------------------- .nv.info                  --------------------------
	.section	.nv.info,"",@"SHT_CUDA_INFO"
	.align	4


	//----- nvinfo : EIATTR_REGCOUNT
	.align		4
        /*0000*/ 	.byte	0x04, 0x2f
        /*0002*/ 	.short	(.L_15 - .L_14)
	.align		4
.L_14:
        /*0004*/ 	.word	index@(_ZN7cutlass13device_kernelINS_4gemm6kernel13GemmUniversalIN4cute5tupleIJiiiiEEENS1_10collective13CollectiveMmaINS1_34MainloopSm90TmaGmmaWarpSpecializedILi4ENS5_IJNS4_1CILi1EEESB_SB_EEENS1_35KernelTmaWarpSpecializedCooperativeEEENS5_IJNSA_ILi128EEENSA_ILi256EEESF_EEEaNS5_IJlSB_lEEEaSI_NS4_8TiledMMAINS4_8MMA_AtomIJNS4_4SM904GMMA27MMA_64x256x32_S32S8S8_SS_TNEEEENS4_6LayoutINS5_IJNSA_ILi2EEESB_SB_EEENS5_IJSB_NSA_ILi0EEESS_EEEEENS5_IJNS4_10UnderscoreESV_SV_EEEEENS4_13SM90_TMA_LOADENS4_14ComposedLayoutINS4_7SwizzleILi3ELi4ELi3EEENS4_18smem_ptr_flag_bitsILi8EEENSP_INS5_IJNSA_ILi8EEESF_EEENS5_IJSF_SB_EEEEEEEvNS4_8identityESY_S18_vS19_EENS_8epilogue10collective6detail29Sm90TmaWarpSpecializedAdapterINS1C_15DefaultEpilogueIaSI_SI_NS1B_6thread17LinearCombinationIaLi1EiiLNS1G_9ScaleType4KindE0ELNS_15FloatRoundStyleE2EaEENS1_15EpilogueDefaultEEEEEvvEEEEvNT_6ParamsE)
        /*0008*/ 	.word	0x000000a8


	//----- nvinfo : EIATTR_FRAME_SIZE
	.align		4
.L_15:
        /*000c*/ 	.byte	0x04, 0x11
        /*000e*/ 	.short	(.L_17 - .L_16)
	.align		4
.L_16:
        /*0010*/ 	.word	index@(_ZN7cutlass13device_kernelINS_4gemm6kernel13GemmUniversalIN4cute5tupleIJiiiiEEENS1_10collective13CollectiveMmaINS1_34MainloopSm90TmaGmmaWarpSpecializedILi4ENS5_IJNS4_1CILi1EEESB_SB_EEENS1_35KernelTmaWarpSpecializedCooperativeEEENS5_IJNSA_ILi128EEENSA_ILi256EEESF_EEEaNS5_IJlSB_lEEEaSI_NS4_8TiledMMAINS4_8MMA_AtomIJNS4_4SM904GMMA27MMA_64x256x32_S32S8S8_SS_TNEEEENS4_6LayoutINS5_IJNSA_ILi2EEESB_SB_EEENS5_IJSB_NSA_ILi0EEESS_EEEEENS5_IJNS4_10UnderscoreESV_SV_EEEEENS4_13SM90_TMA_LOADENS4_14ComposedLayoutINS4_7SwizzleILi3ELi4ELi3EEENS4_18smem_ptr_flag_bitsILi8EEENSP_INS5_IJNSA_ILi8EEESF_EEENS5_IJSF_SB_EEEEEEEvNS4_8identityESY_S18_vS19_EENS_8epilogue10collective6detail29Sm90TmaWarpSpecializedAdapterINS1C_15DefaultEpilogueIaSI_SI_NS1B_6thread17LinearCombinationIaLi1EiiLNS1G_9ScaleType4KindE0ELNS_15FloatRoundStyleE2EaEENS1_15EpilogueDefaultEEEEEvvEEEEvNT_6ParamsE)
        /*0014*/ 	.word	0x00000000


	//----- nvinfo : EIATTR_MIN_STACK_SIZE
	.align		4
.L_17:
        /*0018*/ 	.byte	0x04, 0x12
        /*001a*/ 	.short	(.L_19 - .L_18)
	.align		4
.L_18:
        /*001c*/ 	.word	index@(_ZN7cutlass13device_kernelINS_4gemm6kernel13GemmUniversalIN4cute5tupleIJiiiiEEENS1_10collective13CollectiveMmaINS1_34MainloopSm90TmaGmmaWarpSpecializedILi4ENS5_IJNS4_1CILi1EEESB_SB_EEENS1_35KernelTmaWarpSpecializedCooperativeEEENS5_IJNSA_ILi128EEENSA_ILi256EEESF_EEEaNS5_IJlSB_lEEEaSI_NS4_8TiledMMAINS4_8MMA_AtomIJNS4_4SM904GMMA27MMA_64x256x32_S32S8S8_SS_TNEEEENS4_6LayoutINS5_IJNSA_ILi2EEESB_SB_EEENS5_IJSB_NSA_ILi0EEESS_EEEEENS5_IJNS4_10UnderscoreESV_SV_EEEEENS4_13SM90_TMA_LOADENS4_14ComposedLayoutINS4_7SwizzleILi3ELi4ELi3EEENS4_18smem_ptr_flag_bitsILi8EEENSP_INS5_IJNSA_ILi8EEESF_EEENS5_IJSF_SB_EEEEEEEvNS4_8identityESY_S18_vS19_EENS_8epilogue10collective6detail29Sm90TmaWarpSpecializedAdapterINS1C_15DefaultEpilogueIaSI_SI_NS1B_6thread17LinearCombinationIaLi1EiiLNS1G_9ScaleType4KindE0ELNS_15FloatRoundStyleE2EaEENS1_15EpilogueDefaultEEEEEvvEEEEvNT_6ParamsE)
        /*0020*/ 	.word	0x00000000
.L_19:


//--------------------- .nv.compat                --------------------------
	.section	.nv.compat,"",@"SHT_CUDA_COMPAT_INFO"
	.align	4
        /*0000*/ 	.byte	0x02, 0x09, 0x01, 0x00, 0x02, 0x02, 0x04, 0x00, 0x02, 0x05, 0x05, 0x00, 0x03, 0x07, 0x01, 0x01
        /*0010*/ 	.byte	0x02, 0x03, 0x01, 0x00, 0x02, 0x06, 0x01, 0x00, 0x04, 0x0b, 0x08, 0x00, 0x00, 0x00, 0x00, 0x00
        /*0020*/ 	.byte	0x00, 0x00, 0x00, 0x00


//--------------------- .nv.info._ZN7cutlass13device_kernelINS_4gemm6kernel13GemmUniversalIN4cute5tupleIJiiiiEEENS1_10collective13CollectiveMmaINS1_34MainloopSm90TmaGmmaWarpSpecializedILi4ENS5_IJNS4_1CILi1EEESB_SB_EEENS1_35KernelTmaWarpSpecializedCooperativeEEENS5_IJNSA_ILi128EEENSA_ILi256EEESF_EEEaNS5_IJlSB_lEEEaSI_NS4_8TiledMMAINS4_8MMA_AtomIJNS4_4SM904GMMA27MMA_64x256x32_S32S8S8_SS_TNEEEENS4_6LayoutINS5_IJNSA_ILi2EEESB_SB_EEENS5_IJSB_NSA_ILi0EEESS_EEEEENS5_IJNS4_10UnderscoreESV_SV_EEEEENS4_13SM90_TMA_LOADENS4_14ComposedLayoutINS4_7SwizzleILi3ELi4ELi3EEENS4_18smem_ptr_flag_bitsILi8EEENSP_INS5_IJNSA_ILi8EEESF_EEENS5_IJSF_SB_EEEEEEEvNS4_8identityESY_S18_vS19_EENS_8epilogue10collective6detail29Sm90TmaWarpSpecializedAdapterINS1C_15DefaultEpilogueIaSI_SI_NS1B_6thread17LinearCombinationIaLi1EiiLNS1G_9ScaleType4KindE0ELNS_15FloatRoundStyleE2EaEENS1_15EpilogueDefaultEEEEEvvEEEEvNT_6ParamsE --------------------------
	.section	.nv.info._ZN7cutlass13device_kernelINS_4gemm6kernel13GemmUniversalIN4cute5tupleIJiiiiEEENS1_10collective13CollectiveMmaINS1_34MainloopSm90TmaGmmaWarpSpecializedILi4ENS5_IJNS4_1CILi1EEESB_SB_EEENS1_35KernelTmaWarpSpecializedCooperativeEEENS5_IJNSA_ILi128EEENSA_ILi256EEESF_EEEaNS5_IJlSB_lEEEaSI_NS4_8TiledMMAINS4_8MMA_AtomIJNS4_4SM904GMMA27MMA_64x256x32_S32S8S8_SS_TNEEEENS4_6LayoutINS5_IJNSA_ILi2EEESB_SB_EEENS5_IJSB_NSA_ILi0EEESS_EEEEENS5_IJNS4_10UnderscoreESV_SV_EEEEENS4_13SM90_TMA_LOADENS4_14ComposedLayoutINS4_7SwizzleILi3ELi4ELi3EEENS4_18smem_ptr_flag_bitsILi8EEENSP_INS5_IJNSA_ILi8EEESF_EEENS5_IJSF_SB_EEEEEEEvNS4_8identityESY_S18_vS19_EENS_8epilogue10collective6detail29Sm90TmaWarpSpecializedAdapterINS1C_15DefaultEpilogueIaSI_SI_NS1B_6thread17LinearCombinationIaLi1EiiLNS1G_9ScaleType4KindE0ELNS_15FloatRoundStyleE2EaEENS1_15EpilogueDefaultEEEEEvvEEEEvNT_6ParamsE,"",@"SHT_CUDA_INFO"
	.sectionflags	@""
	.align	4


	//----- nvinfo : EIATTR_CUDA_API_VERSION
	.align		4
        /*0000*/ 	.byte	0x04, 0x37
        /*0002*/ 	.short	(.L_21 - .L_20)
.L_20:
        /*0004*/ 	.word	0x00000082


	//----- nvinfo : EIATTR_KPARAM_INFO
	.align		4
.L_21:
        /*0008*/ 	.byte	0x04, 0x17
        /*000a*/ 	.short	(.L_23 - .L_22)
.L_22:
        /*000c*/ 	.word	0x00000000
        /*0010*/ 	.short	0x0000
        /*0012*/ 	.short	0x0070
        /*0014*/ 	.byte	0x00, 0xf0, 0x01, 0x10


	//----- nvinfo : EIATTR_SPARSE_MMA_MASK
	.align		4
.L_23:
        /*0018*/ 	.byte	0x03, 0x50
        /*001a*/ 	.short	0x0000


	//----- nvinfo : EIATTR_MAXREG_COUNT
	.align		4
        /*001c*/ 	.byte	0x03, 0x1b
        /*001e*/ 	.short	0x00a8


	//----- nvinfo : EIATTR_NUM_BARRIERS
	.align		4
        /*0020*/ 	.byte	0x02, 0x4c
        /*0022*/ 	.byte	0x01
	.zero		1


	//----- nvinfo : EIATTR_EXTERNS
	.align		4
        /*0024*/ 	.byte	0x04, 0x0f
        /*0026*/ 	.short	(.L_25 - .L_24)


	//   ....[0]....
	.align		4
.L_24:
        /*0028*/ 	.word	index@(__assertfail)


	//----- nvinfo : EIATTR_MERCURY_ISA_VERSION
	.align		4
.L_25:
        /*002c*/ 	.byte	0x03, 0x5f
        /*002e*/ 	.short	0x0101


	//----- nvinfo : EIATTR_INT_WARP_WIDE_INSTR_OFFSETS
	.align		4
        /*0030*/ 	.byte	0x04, 0x31
        /*0032*/ 	.short	(.L_27 - .L_26)


	//   ....[0]....
.L_26:
        /*0034*/ 	.word	0x000003b0


	//   ....[1]....
        /*0038*/ 	.word	0x000003e0


	//   ....[2]....
        /*003c*/ 	.word	0x000004c0


	//----- nvinfo : EIATTR_COOP_GROUP_MASK_REGIDS
	.align		4
.L_27:
        /*0040*/ 	.byte	0x04, 0x29
        /*0042*/ 	.short	(.L_29 - .L_28)


	//   ....[0]....
.L_28:
        /*0044*/ 	.word	0xffffffff


	//   ....[1]....
        /*0048*/ 	.word	0xffffffff


	//   ....[2]....
        /*004c*/ 	.word	0xffffffff


	//   ....[3]....
        /*0050*/ 	.word	0xffffffff


	//   ....[4]....
        /*0054*/ 	.word	0xffffffff


	//----- nvinfo : EIATTR_COOP_GROUP_INSTR_OFFSETS
	.align		4
.L_29:
        /*0058*/ 	.byte	0x04, 0x28
        /*005a*/ 	.short	(.L_31 - .L_30)


	//   ....[0]....
.L_30:
        /*005c*/ 	.word	0x00000060


	//   ....[1]....
        /*0060*/ 	.word	0x00000070


	//   ....[2]....
        /*0064*/ 	.word	0x00000130


	//   ....[3]....
        /*0068*/ 	.word	0x000002c0


	//   ....[4]....
        /*006c*/ 	.word	0x00000f70


	//----- nvinfo : EIATTR_REG_RECONFIG
	.align		4
.L_31:
        /*0070*/ 	.byte	0x01, 0x54
	.zero		2


	//----- nvinfo : EIATTR_SYSCALL_OFFSETS
	.align		4
        /*0074*/ 	.byte	0x04, 0x46
        /*0076*/ 	.short	(.L_33 - .L_32)


	//   ....[0]....
.L_32:
        /*0078*/ 	.word	0x00001130


	//----- nvinfo : EIATTR_MBARRIER_INSTR_OFFSETS
	.align		4
.L_33:
        /*007c*/ 	.byte	0x04, 0x39
        /*007e*/ 	.short	(.L_35 - .L_34)


	//   ....[0]....
.L_34:
        /*0080*/ 	.word	0x00000230
        /*0084*/ 	.word	0x000000ff
        /*0088*/ 	.word	0x00000000
        /*008c*/ 	.short	0x0100
        /*008e*/ 	.byte	0x08
	.zero		1


	//   ....[1]....
        /*0090*/ 	.word	0x00000240
        /*0094*/ 	.word	0x000000ff
        /*0098*/ 	.word	0x00000020
        /*009c*/ 	.short	0x0100
        /*009e*/ 	.byte	0x08
	.zero		1


	//   ....[2]....
        /*00a0*/ 	.word	0x00000250
        /*00a4*/ 	.word	0x000000ff
        /*00a8*/ 	.word	0x00000008
        /*00ac*/ 	.short	0x0100
        /*00ae*/ 	.byte	0x08
	.zero		1


	//   ....[3]....
        /*00b0*/ 	.word	0x00000260
        /*00b4*/ 	.word	0x000000ff
        /*00b8*/ 	.word	0x00000028
        /*00bc*/ 	.short	0x0100
        /*00be*/ 	.byte	0x08
	.zero		1


	//   ....[4]....
        /*00c0*/ 	.word	0x00000270
        /*00c4*/ 	.word	0x000000ff
        /*00c8*/ 	.word	0x00000010
        /*00cc*/ 	.short	0x0100
        /*00ce*/ 	.byte	0x08
	.zero		1


	//   ....[5]....
        /*00d0*/ 	.word	0x00000280
        /*00d4*/ 	.word	0x000000ff
        /*00d8*/ 	.word	0x00000030
        /*00dc*/ 	.short	0x0100
        /*00de*/ 	.byte	0x08
	.zero		1


	//   ....[6]....
        /*00e0*/ 	.word	0x00000290
        /*00e4*/ 	.word	0x000000ff
        /*00e8*/ 	.word	0x00000018
        /*00ec*/ 	.short	0x0100
        /*00ee*/ 	.byte	0x08
	.zero		1


	//   ....[7]....
        /*00f0*/ 	.word	0x000002a0
        /*00f4*/ 	.word	0x000000ff
        /*00f8*/ 	.word	0x00000038
        /*00fc*/ 	.short	0x0100
        /*00fe*/ 	.byte	0x08
	.zero		1


	//   ....[8]....
        /*0100*/ 	.word	0x00000530
        /*0104*/ 	.word	0x000000ff
        /*0108*/ 	.word	0x00000050
        /*010c*/ 	.short	0x0100
        /*010e*/ 	.byte	0x06
	.zero		1


	//   ....[9]....
        /*0110*/ 	.word	0x00000590
        /*0114*/ 	.word	0x000000ff
        /*0118*/ 	.word	0x00000058
        /*011c*/ 	.short	0x0100
        /*011e*/ 	.byte	0x06
	.zero		1


	//   ....[10]....
        /*0120*/ 	.word	0x00001200
        /*0124*/ 	.word	0x00000003
        /*0128*/ 	.word	0x00000000
        /*012c*/ 	.short	0x010a
        /*012e*/ 	.byte	0x3f
	.zero		1


	//   ....[11]....
        /*0130*/ 	.word	0x00001240
        /*0134*/ 	.word	0x00000003
        /*0138*/ 	.word	0x00000000
        /*013c*/ 	.short	0x010a
        /*013e*/ 	.byte	0x3f
	.zero		1


	//   ....[12]....
        /*0140*/ 	.word	0x00001610
        /*0144*/ 	.word	0x00000005
        /*0148*/ 	.word	0x00000000
        /*014c*/ 	.short	0x010a
        /*014e*/ 	.byte	0x3f
	.zero		1


	//   ....[13]....
        /*0150*/ 	.word	0x00001650
        /*0154*/ 	.word	0x00000005
        /*0158*/ 	.word	0x00000000
        /*015c*/ 	.short	0x010a
        /*015e*/ 	.byte	0x3f
	.zero		1


	//   ....[14]....
        /*0160*/ 	.word	0x000018b0
        /*0164*/ 	.word	0x00000004
        /*0168*/ 	.word	0x00000000
        /*016c*/ 	.short	0x0101
        /*016e*/ 	.byte	0x3f
	.zero		1


	//   ....[15]....
        /*0170*/ 	.word	0x00001a70
        /*0174*/ 	.word	0x00000000
        /*0178*/ 	.word	0x00000000
        /*017c*/ 	.short	0x0101
        /*017e*/ 	.byte	0x3f
	.zero		1


	//   ....[16]....
        /*0180*/ 	.word	0x00009010
        /*0184*/ 	.word	0x0000000c
        /*0188*/ 	.word	0x00000020
        /*018c*/ 	.short	0x010a
        /*018e*/ 	.byte	0x3f
	.zero		1


	//   ....[17]....
        /*0190*/ 	.word	0x000093d0
        /*0194*/ 	.word	0x00000005
        /*0198*/ 	.word	0x00000058
        /*019c*/ 	.short	0x0101
        /*019e*/ 	.byte	0x3f
	.zero		1


	//   ....[18]....
        /*01a0*/ 	.word	0x00009ad0
        /*01a4*/ 	.word	0x00000007
        /*01a8*/ 	.word	0x00000000
        /*01ac*/ 	.short	0x010a
        /*01ae*/ 	.byte	0x3f
	.zero		1


	//   ....[19]....
        /*01b0*/ 	.word	0x00009b50
        /*01b4*/ 	.word	0x00000006
        /*01b8*/ 	.word	0x00000000
        /*01bc*/ 	.short	0x010a
        /*01be*/ 	.byte	0x3f
	.zero		1


	//   ....[20]....
        /*01c0*/ 	.word	0x00009be0
        /*01c4*/ 	.word	0x00000007
        /*01c8*/ 	.word	0x00000000
        /*01cc*/ 	.short	0x010a
        /*01ce*/ 	.byte	0x3f
	.zero		1


	//   ....[21]....
        /*01d0*/ 	.word	0x00009c70
        /*01d4*/ 	.word	0x00000005
        /*01d8*/ 	.word	0x00000000
        /*01dc*/ 	.short	0x010a
        /*01de*/ 	.byte	0x3f
	.zero		1


	//   ....[22]....
        /*01e0*/ 	.word	0x00009cd0
        /*01e4*/ 	.word	0x00000003
        /*01e8*/ 	.word	0x00000000
        /*01ec*/ 	.short	0x010a
        /*01ee*/ 	.byte	0x3f
	.zero		1


	//   ....[23]....
        /*01f0*/ 	.word	0x00009d20
        /*01f4*/ 	.word	0x00000005
        /*01f8*/ 	.word	0x00000000
        /*01fc*/ 	.short	0x010a
        /*01fe*/ 	.byte	0x3f
	.zero		1


	//   ....[24]....
        /*0200*/ 	.word	0x00009df0
        /*0204*/ 	.word	0x0000000c
        /*0208*/ 	.word	0x00000020
        /*020c*/ 	.short	0x010a
        /*020e*/ 	.byte	0x3f
	.zero		1


	//   ....[25]....
        /*0210*/ 	.word	0x00009ec0
        /*0214*/ 	.word	0x00000007
        /*0218*/ 	.word	0x00000000
        /*021c*/ 	.short	0x010a
        /*021e*/ 	.byte	0x3f
	.zero		1


	//   ....[26]....
        /*0220*/ 	.word	0x00009f10
        /*0224*/ 	.word	0x00000006
        /*0228*/ 	.word	0x00000000
        /*022c*/ 	.short	0x010a
        /*022e*/ 	.byte	0x3f
	.zero		1


	//   ....[27]....
        /*0230*/ 	.word	0x00009f60
        /*0234*/ 	.word	0x00000007
        /*0238*/ 	.word	0x00000000
        /*023c*/ 	.short	0x010a
        /*023e*/ 	.byte	0x3f
	.zero		1


	//----- nvinfo : EIATTR_NUM_MBARRIERS
	.align		4
.L_35:
        /*0240*/ 	.byte	0x03, 0x38
        /*0242*/ 	.short	0x000a


	//----- nvinfo : EIATTR_EXIT_INSTR_OFFSETS
	.align		4
        /*0244*/ 	.byte	0x04, 0x1c
        /*0246*/ 	.short	(.L_37 - .L_36)


	//   ....[0]....
.L_36:
        /*0248*/ 	.word	0x000005e0


	//   ....[1]....
        /*024c*/ 	.word	0x00000eb0


	//   ....[2]....
        /*0250*/ 	.word	0x00008680


	//   ....[3]....
        /*0254*/ 	.word	0x00008cb0


	//   ....[4]....
        /*0258*/ 	.word	0x00009cc0


	//----- nvinfo : EIATTR_MAX_THREADS
	.align		4
.L_37:
        /*025c*/ 	.byte	0x04, 0x05
        /*025e*/ 	.short	(.L_39 - .L_38)
.L_38:
        /*0260*/ 	.word	0x00000180
        /*0264*/ 	.word	0x00000001
        /*0268*/ 	.word	0x00000001


	//----- nvinfo : EIATTR_CRS_STACK_SIZE
	.align		4
.L_39:
        /*026c*/ 	.byte	0x04, 0x1e
        /*026e*/ 	.short	(.L_41 - .L_40)
.L_40:
        /*0270*/ 	.word	0x00000000


	//----- nvinfo : EIATTR_CBANK_PARAM_SIZE
	.align		4
.L_41:
        /*0274*/ 	.byte	0x03, 0x19
        /*0276*/ 	.short	0x0470


	//----- nvinfo : EIATTR_PARAM_CBANK
	.align		4
        /*0278*/ 	.byte	0x04, 0x0a
        /*027a*/ 	.short	(.L_43 - .L_42)
	.align		4
.L_42:
        /*027c*/ 	.word	index@(.nv.constant0._ZN7cutlass13device_kernelINS_4gemm6kernel13GemmUniversalIN4cute5tupleIJiiiiEEENS1_10collective13CollectiveMmaINS1_34MainloopSm90TmaGmmaWarpSpecializedILi4ENS5_IJNS4_1CILi1EEESB_SB_EEENS1_35KernelTmaWarpSpecializedCooperativeEEENS5_IJNSA_ILi128EEENSA_ILi256EEESF_EEEaNS5_IJlSB_lEEEaSI_NS4_8TiledMMAINS4_8MMA_AtomIJNS4_4SM904GMMA27MMA_64x256x32_S32S8S8_SS_TNEEEENS4_6LayoutINS5_IJNSA_ILi2EEESB_SB_EEENS5_IJSB_NSA_ILi0EEESS_EEEEENS5_IJNS4_10UnderscoreESV_SV_EEEEENS4_13SM90_TMA_LOADENS4_14ComposedLayoutINS4_7SwizzleILi3ELi4ELi3EEENS4_18smem_ptr_flag_bitsILi8EEENSP_INS5_IJNSA_ILi8EEESF_EEENS5_IJSF_SB_EEEEEEEvNS4_8identityESY_S18_vS19_EENS_8epilogue10collective6detail29Sm90TmaWarpSpecializedAdapterINS1C_15DefaultEpilogueIaSI_SI_NS1B_6thread17LinearCombinationIaLi1EiiLNS1G_9ScaleType4KindE0ELNS_15FloatRoundStyleE2EaEENS1_15EpilogueDefaultEEEEEvvEEEEvNT_6ParamsE)
        /*0280*/ 	.short	0x0210
        /*0282*/ 	.short	0x0470


	//----- nvinfo : EIATTR_SW_WAR
	.align		4
.L_43:
        /*0284*/ 	.byte	0x04, 0x36
        /*0286*/ 	.short	(.L_45 - .L_44)
.L_44:
        /*0288*/ 	.word	0x00000008
.L_45:


//--------------------- .nv.callgraph             --------------------------
	.section	.nv.callgraph,"",@"SHT_CUDA_CALLGRAPH"
	.align	4
	.sectionentsize	8
	.align		4
        /*0000*/ 	.word	0x00000000
	.align		4
        /*0004*/ 	.word	0xffffffff
	.align		4
        /*0008*/ 	.word	index@(_ZN7cutlass13device_kernelINS_4gemm6kernel13GemmUniversalIN4cute5tupleIJiiiiEEENS1_10collective13CollectiveMmaINS1_34MainloopSm90TmaGmmaWarpSpecializedILi4ENS5_IJNS4_1CILi1EEESB_SB_EEENS1_35KernelTmaWarpSpecializedCooperativeEEENS5_IJNSA_ILi128EEENSA_ILi256EEESF_EEEaNS5_IJlSB_lEEEaSI_NS4_8TiledMMAINS4_8MMA_AtomIJNS4_4SM904GMMA27MMA_64x256x32_S32S8S8_SS_TNEEEENS4_6LayoutINS5_IJNSA_ILi2EEESB_SB_EEENS5_IJSB_NSA_ILi0EEESS_EEEEENS5_IJNS4_10UnderscoreESV_SV_EEEEENS4_13SM90_TMA_LOADENS4_14ComposedLayoutINS4_7SwizzleILi3ELi4ELi3EEENS4_18smem_ptr_flag_bitsILi8EEENSP_INS5_IJNSA_ILi8EEESF_EEENS5_IJSF_SB_EEEEEEEvNS4_8identityESY_S18_vS19_EENS_8epilogue10collective6detail29Sm90TmaWarpSpecializedAdapterINS1C_15DefaultEpilogueIaSI_SI_NS1B_6thread17LinearCombinationIaLi1EiiLNS1G_9ScaleType4KindE0ELNS_15FloatRoundStyleE2EaEENS1_15EpilogueDefaultEEEEEvvEEEEvNT_6ParamsE)
	.align		4
        /*000c*/ 	.word	index@(__assertfail)
	.align		4
        /*0010*/ 	.word	0x00000000
	.align		4
        /*0014*/ 	.word	0xfffffffe
	.align		4
        /*0018*/ 	.word	0x00000000
	.align		4
        /*001c*/ 	.word	0xfffffffd
	.align		4
        /*0020*/ 	.word	0x00000000
	.align		4
        /*0024*/ 	.word	0xfffffffc


//--------------------- .nv.constant4             --------------------------
	.section	.nv.constant4,"a",@progbits
	.align	8
	.align		8
.nv.constant4:
        /*0000*/ 	.dword	__assertfail
	.align		8
        /*0008*/ 	.dword	__unnamed_1
	.align		8
        /*0010*/ 	.dword	_ZN39_INTERNAL_4ecb7834_4_k_cu_13092bf7_47694cuda3std3__45__cpo5beginE
	.align		8
        /*0018*/ 	.dword	_ZN39_INTERNAL_4ecb7834_4_k_cu_13092bf7_47694cuda3std3__45__cpo3endE
	.align		8
        /*0020*/ 	.dword	_ZN39_INTERNAL_4ecb7834_4_k_cu_13092bf7_47694cuda3std3__45__cpo6cbeginE
	.align		8
        /*0028*/ 	.dword	_ZN39_INTERNAL_4ecb7834_4_k_cu_13092bf7_47694cuda3std3__45__cpo4cendE
	.align		8
        /*0030*/ 	.dword	_ZN39_INTERNAL_4ecb7834_4_k_cu_13092bf7_47694cuda3std3__441_GLOBAL__N__4ecb7834_4_k_cu_13092bf7_47696ignoreE
	.align		8
        /*0038*/ 	.dword	_ZN39_INTERNAL_4ecb7834_4_k_cu_13092bf7_47694cuda3std3__419piecewise_constructE
	.align		8
        /*0040*/ 	.dword	_ZN39_INTERNAL_4ecb7834_4_k_cu_13092bf7_47694cuda3std3__48in_placeE
	.align		8
        /*0048*/ 	.dword	_ZN39_INTERNAL_4ecb7834_4_k_cu_13092bf7_47694cuda3std6ranges3__45__cpo4swapE
	.align		8
        /*0050*/ 	.dword	_ZN39_INTERNAL_4ecb7834_4_k_cu_13092bf7_47694cuda3std6ranges3__45__cpo9iter_moveE
	.align		8
        /*0058*/ 	.dword	_ZN39_INTERNAL_4ecb7834_4_k_cu_13092bf7_47694cute7productE
	.align		8
        /*0060*/ 	.dword	_ZN39_INTERNAL_4ecb7834_4_k_cu_13092bf7_47694cute1_E
	.align		8
        /*0068*/ 	.dword	$str$22
	.align		8
        /*0070*/ 	.dword	$str$23


//--------------------- .text._ZN7cutlass13device_kernelINS_4gemm6kernel13GemmUniversalIN4cute5tupleIJiiiiEEENS1_10collective13CollectiveMmaINS1_34MainloopSm90TmaGmmaWarpSpecializedILi4ENS5_IJNS4_1CILi1EEESB_SB_EEENS1_35KernelTmaWarpSpecializedCooperativeEEENS5_IJNSA_ILi128EEENSA_ILi256EEESF_EEEaNS5_IJlSB_lEEEaSI_NS4_8TiledMMAINS4_8MMA_AtomIJNS4_4SM904GMMA27MMA_64x256x32_S32S8S8_SS_TNEEEENS4_6LayoutINS5_IJNSA_ILi2EEESB_SB_EEENS5_IJSB_NSA_ILi0EEESS_EEEEENS5_IJNS4_10UnderscoreESV_SV_EEEEENS4_13SM90_TMA_LOADENS4_14ComposedLayoutINS4_7SwizzleILi3ELi4ELi3EEENS4_18smem_ptr_flag_bitsILi8EEENSP_INS5_IJNSA_ILi8EEESF_EEENS5_IJSF_SB_EEEEEEEvNS4_8identityESY_S18_vS19_EENS_8epilogue10collective6detail29Sm90TmaWarpSpecializedAdapterINS1C_15DefaultEpilogueIaSI_SI_NS1B_6thread17LinearCombinationIaLi1EiiLNS1G_9ScaleType4KindE0ELNS_15FloatRoundStyleE2EaEENS1_15EpilogueDefaultEEEEEvvEEEEvNT_6ParamsE --------------------------
	.section	.text._ZN7cutlass13device_kernelINS_4gemm6kernel13GemmUniversalIN4cute5tupleIJiiiiEEENS1_10collective13CollectiveMmaINS1_34MainloopSm90TmaGmmaWarpSpecializedILi4ENS5_IJNS4_1CILi1EEESB_SB_EEENS1_35KernelTmaWarpSpecializedCooperativeEEENS5_IJNSA_ILi128EEENSA_ILi256EEESF_EEEaNS5_IJlSB_lEEEaSI_NS4_8TiledMMAINS4_8MMA_AtomIJNS4_4SM904GMMA27MMA_64x256x32_S32S8S8_SS_TNEEEENS4_6LayoutINS5_IJNSA_ILi2EEESB_SB_EEENS5_IJSB_NSA_ILi0EEESS_EEEEENS5_IJNS4_10UnderscoreESV_SV_EEEEENS4_13SM90_TMA_LOADENS4_14ComposedLayoutINS4_7SwizzleILi3ELi4ELi3EEENS4_18smem_ptr_flag_bitsILi8EEENSP_INS5_IJNSA_ILi8EEESF_EEENS5_IJSF_SB_EEEEEEEvNS4_8identityESY_S18_vS19_EENS_8epilogue10collective6detail29Sm90TmaWarpSpecializedAdapterINS1C_15DefaultEpilogueIaSI_SI_NS1B_6thread17LinearCombinationIaLi1EiiLNS1G_9ScaleType4KindE0ELNS_15FloatRoundStyleE2EaEENS1_15EpilogueDefaultEEEEEvvEEEEvNT_6ParamsE,"ax",@progbits
	.align	128
.text._ZN7cutlass13device_kernelINS_4gemm6kernel13GemmUniversalIN4cute5tupleIJiiiiEEENS1_10collective13CollectiveMmaINS1_34MainloopSm90TmaGmmaWarpSpecializedILi4ENS5_IJNS4_1CILi1EEESB_SB_EEENS1_35KernelTmaWarpSpecializedCooperativeEEENS5_IJNSA_ILi128EEENSA_ILi256EEESF_EEEaNS5_IJlSB_lEEEaSI_NS4_8TiledMMAINS4_8MMA_AtomIJNS4_4SM904GMMA27MMA_64x256x32_S32S8S8_SS_TNEEEENS4_6LayoutINS5_IJNSA_ILi2EEESB_SB_EEENS5_IJSB_NSA_ILi0EEESS_EEEEENS5_IJNS4_10UnderscoreESV_SV_EEEEENS4_13SM90_TMA_LOADENS4_14ComposedLayoutINS4_7SwizzleILi3ELi4ELi3EEENS4_18smem_ptr_flag_bitsILi8EEENSP_INS5_IJNSA_ILi8EEESF_EEENS5_IJSF_SB_EEEEEEEvNS4_8identityESY_S18_vS19_EENS_8epilogue10collective6detail29Sm90TmaWarpSpecializedAdapterINS1C_15DefaultEpilogueIaSI_SI_NS1B_6thread17LinearCombinationIaLi1EiiLNS1G_9ScaleType4KindE0ELNS_15FloatRoundStyleE2EaEENS1_15EpilogueDefaultEEEEEvvEEEEvNT_6ParamsE:
        .type           _ZN7cutlass13device_kernelINS_4gemm6kernel13GemmUniversalIN4cute5tupleIJiiiiEEENS1_10collective13CollectiveMmaINS1_34MainloopSm90TmaGmmaWarpSpecializedILi4ENS5_IJNS4_1CILi1EEESB_SB_EEENS1_35KernelTmaWarpSpecializedCooperativeEEENS5_IJNSA_ILi128EEENSA_ILi256EEESF_EEEaNS5_IJlSB_lEEEaSI_NS4_8TiledMMAINS4_8MMA_AtomIJNS4_4SM904GMMA27MMA_64x256x32_S32S8S8_SS_TNEEEENS4_6LayoutINS5_IJNSA_ILi2EEESB_SB_EEENS5_IJSB_NSA_ILi0EEESS_EEEEENS5_IJNS4_10UnderscoreESV_SV_EEEEENS4_13SM90_TMA_LOADENS4_14ComposedLayoutINS4_7SwizzleILi3ELi4ELi3EEENS4_18smem_ptr_flag_bitsILi8EEENSP_INS5_IJNSA_ILi8EEESF_EEENS5_IJSF_SB_EEEEEEEvNS4_8identityESY_S18_vS19_EENS_8epilogue10collective6detail29Sm90TmaWarpSpecializedAdapterINS1C_15DefaultEpilogueIaSI_SI_NS1B_6thread17LinearCombinationIaLi1EiiLNS1G_9ScaleType4KindE0ELNS_15FloatRoundStyleE2EaEENS1_15EpilogueDefaultEEEEEvvEEEEvNT_6ParamsE,@function
        .size           _ZN7cutlass13device_kernelINS_4gemm6kernel13GemmUniversalIN4cute5tupleIJiiiiEEENS1_10collective13CollectiveMmaINS1_34MainloopSm90TmaGmmaWarpSpecializedILi4ENS5_IJNS4_1CILi1EEESB_SB_EEENS1_35KernelTmaWarpSpecializedCooperativeEEENS5_IJNSA_ILi128EEENSA_ILi256EEESF_EEEaNS5_IJlSB_lEEEaSI_NS4_8TiledMMAINS4_8MMA_AtomIJNS4_4SM904GMMA27MMA_64x256x32_S32S8S8_SS_TNEEEENS4_6LayoutINS5_IJNSA_ILi2EEESB_SB_EEENS5_IJSB_NSA_ILi0EEESS_EEEEENS5_IJNS4_10UnderscoreESV_SV_EEEEENS4_13SM90_TMA_LOADENS4_14ComposedLayoutINS4_7SwizzleILi3ELi4ELi3EEENS4_18smem_ptr_flag_bitsILi8EEENSP_INS5_IJNSA_ILi8EEESF_EEENS5_IJSF_SB_EEEEEEEvNS4_8identityESY_S18_vS19_EENS_8epilogue10collective6detail29Sm90TmaWarpSpecializedAdapterINS1C_15DefaultEpilogueIaSI_SI_NS1B_6thread17LinearCombinationIaLi1EiiLNS1G_9ScaleType4KindE0ELNS_15FloatRoundStyleE2EaEENS1_15EpilogueDefaultEEEEEvvEEEEvNT_6ParamsE,(.L_x_326 - _ZN7cutlass13device_kernelINS_4gemm6kernel13GemmUniversalIN4cute5tupleIJiiiiEEENS1_10collective13CollectiveMmaINS1_34MainloopSm90TmaGmmaWarpSpecializedILi4ENS5_IJNS4_1CILi1EEESB_SB_EEENS1_35KernelTmaWarpSpecializedCooperativeEEENS5_IJNSA_ILi128EEENSA_ILi256EEESF_EEEaNS5_IJlSB_lEEEaSI_NS4_8TiledMMAINS4_8MMA_AtomIJNS4_4SM904GMMA27MMA_64x256x32_S32S8S8_SS_TNEEEENS4_6LayoutINS5_IJNSA_ILi2EEESB_SB_EEENS5_IJSB_NSA_ILi0EEESS_EEEEENS5_IJNS4_10UnderscoreESV_SV_EEEEENS4_13SM90_TMA_LOADENS4_14ComposedLayoutINS4_7SwizzleILi3ELi4ELi3EEENS4_18smem_ptr_flag_bitsILi8EEENSP_INS5_IJNSA_ILi8EEESF_EEENS5_IJSF_SB_EEEEEEEvNS4_8identityESY_S18_vS19_EENS_8epilogue10collective6detail29Sm90TmaWarpSpecializedAdapterINS1C_15DefaultEpilogueIaSI_SI_NS1B_6thread17LinearCombinationIaLi1EiiLNS1G_9ScaleType4KindE0ELNS_15FloatRoundStyleE2EaEENS1_15EpilogueDefaultEEEEEvvEEEEvNT_6ParamsE)
        .other          _ZN7cutlass13device_kernelINS_4gemm6kernel13GemmUniversalIN4cute5tupleIJiiiiEEENS1_10collective13CollectiveMmaINS1_34MainloopSm90TmaGmmaWarpSpecializedILi4ENS5_IJNS4_1CILi1EEESB_SB_EEENS1_35KernelTmaWarpSpecializedCooperativeEEENS5_IJNSA_ILi128EEENSA_ILi256EEESF_EEEaNS5_IJlSB_lEEEaSI_NS4_8TiledMMAINS4_8MMA_AtomIJNS4_4SM904GMMA27MMA_64x256x32_S32S8S8_SS_TNEEEENS4_6LayoutINS5_IJNSA_ILi2EEESB_SB_EEENS5_IJSB_NSA_ILi0EEESS_EEEEENS5_IJNS4_10UnderscoreESV_SV_EEEEENS4_13SM90_TMA_LOADENS4_14ComposedLayoutINS4_7SwizzleILi3ELi4ELi3EEENS4_18smem_ptr_flag_bitsILi8EEENSP_INS5_IJNSA_ILi8EEESF_EEENS5_IJSF_SB_EEEEEEEvNS4_8identityESY_S18_vS19_EENS_8epilogue10collective6detail29Sm90TmaWarpSpecializedAdapterINS1C_15DefaultEpilogueIaSI_SI_NS1B_6thread17LinearCombinationIaLi1EiiLNS1G_9ScaleType4KindE0ELNS_15FloatRoundStyleE2EaEENS1_15EpilogueDefaultEEEEEvvEEEEvNT_6ParamsE,@"STO_CUDA_ENTRY STV_DEFAULT"
_ZN7cutlass13device_kernelINS_4gemm6kernel13GemmUniversalIN4cute5tupleIJiiiiEEENS1_10collective13CollectiveMmaINS1_34MainloopSm90TmaGmmaWarpSpecializedILi4ENS5_IJNS4_1CILi1EEESB_SB_EEENS1_35KernelTmaWarpSpecializedCooperativeEEENS5_IJNSA_ILi128EEENSA_ILi256EEESF_EEEaNS5_IJlSB_lEEEaSI_NS4_8TiledMMAINS4_8MMA_AtomIJNS4_4SM904GMMA27MMA_64x256x32_S32S8S8_SS_TNEEEENS4_6LayoutINS5_IJNSA_ILi2EEESB_SB_EEENS5_IJSB_NSA_ILi0EEESS_EEEEENS5_IJNS4_10UnderscoreESV_SV_EEEEENS4_13SM90_TMA_LOADENS4_14ComposedLayoutINS4_7SwizzleILi3ELi4ELi3EEENS4_18smem_ptr_flag_bitsILi8EEENSP_INS5_IJNSA_ILi8EEESF_EEENS5_IJSF_SB_EEEEEEEvNS4_8identityESY_S18_vS19_EENS_8epilogue10collective6detail29Sm90TmaWarpSpecializedAdapterINS1C_15DefaultEpilogueIaSI_SI_NS1B_6thread17LinearCombinationIaLi1EiiLNS1G_9ScaleType4KindE0ELNS_15FloatRoundStyleE2EaEENS1_15EpilogueDefaultEEEEEvvEEEEvNT_6ParamsE:
[----:B------:R-:W0:Y:S01]  /*0000*/  LDC R1, c[0x0][0x28] ;  /* 0x00000a00ff017b82 */ /* 0x000e220000000800 */
[----:B------:R-:W1:Y:S01]  /*0010*/  S2R R18, SR_TID.X ;  /* 0x0000000000127919 */ /* 0x000e620000002100 */
[----:B------:R-:W-:Y:S01]  /*0020*/  ELECT P0, URZ, PT ;  /* 0x00000000003f782f */ /* 0x000fe20003800000 */
[----:B------:R-:W-:Y:S01]  /*0030*/  BSSY B0, `(.L_x_0) ;  /* 0x000000f000007945 */ /* 0x000fe20003800000 */
[--C-:B-1----:R-:W-:Y:S02]  /*0040*/  SHF.R.U32.HI R0, RZ, 0x5, R18.reuse ;  /* 0x00000005ff007819 */ /* 0x102fe40000011612 */
[----:B------:R-:W-:-:S03]  /*0050*/  SHF.R.U32.HI R2, RZ, 0x7, R18 ;  /* 0x00000007ff027819 */ /* 0x000fc60000011612 */
[----:B------:R-:W1:Y:S04]  /*0060*/  SHFL.IDX PT, R5, R0, RZ, 0x1f ;  /* 0x00001fff00057589 */ /* 0x000e6800000e0000 */
[----:B------:R2:W3:Y:S01]  /*0070*/  SHFL.IDX PT, R8, R2, RZ, 0x1f ;  /* 0x00001fff02087589 */ /* 0x0004e200000e0000 */
[----:B-1----:R-:W-:-:S13]  /*0080*/  ISETP.NE.OR P0, PT, R5, RZ, !P0 ;  /* 0x000000ff0500720c */ /* 0x002fda0004705670 */
[----:B0-23--:R-:W-:Y:S05]  /*0090*/  @P0 BRA `(.L_x_1) ;  /* 0x0000000000200947 */ /* 0x00dfea0003800000 */
[----:B------:R-:W-:Y:S02]  /*00a0*/  ULDC.64 UR4, c[0x0][0x198] ;  /* 0x0000660000047ab9 */ /* 0x000fe40000000a00 */
[----:B------:R-:W-:Y:S02]  /*00b0*/  UIADD3 UR6, UP0, UR4, 0xf0, URZ ;  /* 0x000000f004067890 */ /* 0x000fe4000ff1e03f */
[----:B------:R-:W-:Y:S02]  /*00c0*/  UIADD3 UR4, UP1, UR4, 0x1f0, URZ ;  /* 0x000001f004047890 */ /* 0x000fe4000ff3e03f */
[----:B------:R-:W-:Y:S02]  /*00d0*/  UIADD3.X UR7, URZ, UR5, URZ, UP0, !UPT ;  /* 0x000000053f077290 */ /* 0x000fe400087fe43f */
[----:B------:R-:W-:-:S07]  /*00e0*/  UIADD3.X UR5, URZ, UR5, URZ, UP1, !UPT ;  /* 0x000000053f057290 */ /* 0x000fce0008ffe43f */
[----:B------:R0:W-:Y:S02]  /*00f0*/  UTMACCTL.PF [UR6] ;  /* 0x00000000060079b9 */ /* 0x0001e40008040000 */
[----:B------:R0:W-:Y:S02]  /*0100*/  UTMACCTL.PF [UR4] ;  /* 0x00000000040079b9 */ /* 0x0001e40008040000 */
[----:B0-----:R-:W-:Y:S01]  /*0110*/  NOP ;  /* 0x0000000000007918 */ /* 0x001fe20000000000 */
.L_x_1:
[----:B------:R-:W-:Y:S05]  /*0120*/  BSYNC B0 ;  /* 0x0000000000007941 */ /* 0x000fea0003800000 */
.L_x_0:
[----:B------:R-:W0:Y:S02]  /*0130*/  SHFL.IDX PT, R2, R0, RZ, 0x1f ;  /* 0x00001fff00027589 */ /* 0x000e2400000e0000 */
[----:B0-----:R-:W-:-:S13]  /*0140*/  ISETP.NE.AND P0, PT, R2, RZ, PT ;  /* 0x000000ff0200720c */ /* 0x001fda0003f05270 */
[----:B------:R-:W-:Y:S05]  /*0150*/  @P0 BRA `(.L_x_2) ;  /* 0x0000000000580947 */ /* 0x000fea0003800000 */
[----:B------:R-:W0:Y:S01]  /*0160*/  S2UR UR8, SR_CgaCtaId ;  /* 0x00000000000879c3 */ /* 0x000e220000008800 */
[----:B------:R-:W-:Y:S01]  /*0170*/  UMOV UR4, 0x400 ;  /* 0x0000040000047882 */ /* 0x000fe20000000000 */
[----:B------:R-:W-:Y:S01]  /*0180*/  UMOV UR5, 0x1 ;  /* 0x0000000100057882 */ /* 0x000fe20000000000 */
[----:B------:R-:W-:Y:S01]  /*0190*/  UMOV UR6, 0x100 ;  /* 0x0000010000067882 */ /* 0x000fe20000000000 */
[----:B------:R-:W-:Y:S01]  /*01a0*/  ELECT P0, URZ, PT ;  /* 0x00000000003f782f */ /* 0x000fe20003800000 */
[----:B------:R-:W-:-:S04]  /*01b0*/  UIADD3 UR6, -UR6, 0x100000, URZ ;  /* 0x0010000006067890 */ /* 0x000fc8000fffe13f */
[----:B------:R-:W-:Y:S02]  /*01c0*/  USHF.L.U32 UR7, UR6, 0xb, URZ ;  /* 0x0000000b06077899 */ /* 0x000fe4000800063f */
[----:B------:R-:W-:Y:S02]  /*01d0*/  USHF.L.U32 UR6, UR6, 0x1, URZ ;  /* 0x0000000106067899 */ /* 0x000fe4000800063f */
[----:B0-----:R-:W-:Y:S02]  /*01e0*/  ULEA UR8, UR8, UR4, 0x18 ;  /* 0x0000000408087291 */ /* 0x001fe4000f8ec03f */
[----:B------:R-:W-:-:S04]  /*01f0*/  UIADD3 UR4, -UR5, 0x100000, URZ ;  /* 0x0010000005047890 */ /* 0x000fc8000fffe13f */
[----:B------:R-:W-:Y:S02]  /*0200*/  USHF.L.U32 UR5, UR4, 0xb, URZ ;  /* 0x0000000b04057899 */ /* 0x000fe4000800063f */
[----:B------:R-:W-:Y:S01]  /*0210*/  USHF.L.U32 UR4, UR4, 0x1, URZ ;  /* 0x0000000104047899 */ /* 0x000fe2000800063f */
[----:B------:R-:W0:Y:S11]  /*0220*/  FENCE.VIEW.ASYNC.S ;  /* 0x00000000000073c6 */ /* 0x000e360000000000 */
[----:B0-----:R0:W1:Y:S01]  /*0230*/  SYNCS.EXCH.64 URZ, [UR8], UR4 ;  /* 0x00000004083f75b2 */ /* 0x0010620008000100 */
[----:B------:R0:W2:Y:S01]  /*0240*/  SYNCS.EXCH.64 URZ, [UR8+0x20], UR6 ;  /* 0x00002006083f75b2 */ /* 0x0000a20008000100 */
[----:B------:R0:W3:Y:S01]  /*0250*/  SYNCS.EXCH.64 URZ, [UR8+0x8], UR4 ;  /* 0x00000804083f75b2 */ /* 0x0000e20008000100 */
[----:B------:R0:W4:Y:S01]  /*0260*/  SYNCS.EXCH.64 URZ, [UR8+0x28], UR6 ;  /* 0x00002806083f75b2 */ /* 0x0001220008000100 */
[----:B------:R0:W0:Y:S01]  /*0270*/  SYNCS.EXCH.64 URZ, [UR8+0x10], UR4 ;  /* 0x00001004083f75b2 */ /* 0x0000220008000100 */
[----:B------:R0:W0:Y:S01]  /*0280*/  SYNCS.EXCH.64 URZ, [UR8+0x30], UR6 ;  /* 0x00003006083f75b2 */ /* 0x0000220008000100 */
[----:B------:R0:W0:Y:S01]  /*0290*/  SYNCS.EXCH.64 URZ, [UR8+0x18], UR4 ;  /* 0x00001804083f75b2 */ /* 0x0000220008000100 */
[----:B------:R0:W0:Y:S01]  /*02a0*/  SYNCS.EXCH.64 URZ, [UR8+0x38], UR6 ;  /* 0x00003806083f75b2 */ /* 0x0000220008000100 */
[----:B------:R-:W-:Y:S01]  /*02b0*/  NOP ;  /* 0x0000000000007918 */ /* 0x000fe20000000000 */
.L_x_2:
[----:B------:R-:W5:Y:S01]  /*02c0*/  SHFL.IDX PT, R0, R0, RZ, 0x1f ;  /* 0x00001fff00007589 */ /* 0x000f6200000e0000 */
[----:B------:R-:W-:Y:S01]  /*02d0*/  ELECT P0, URZ, PT ;  /* 0x00000000003f782f */ /* 0x000fe20003800000 */
[----:B------:R-:W1:Y:S01]  /*02e0*/  LDC R2, c[0x0][0x65c] ;  /* 0x00019700ff027b82 */ /* 0x000e620000000800 */
[----:B------:R-:W-:Y:S01]  /*02f0*/  SHF.R.S32.HI R6, RZ, 0x1f, R5 ;  /* 0x0000001fff067819 */ /* 0x000fe20000011405 */
[----:B------:R-:W2:Y:S01]  /*0300*/  S2R R3, SR_CTAID.Y ;  /* 0x0000000000037919 */ /* 0x000ea20000002600 */
[----:B0-----:R-:W-:Y:S01]  /*0310*/  UMOV UR4, 0x20 ;  /* 0x0000002000047882 */ /* 0x001fe20000000000 */
[----:B------:R-:W-:Y:S01]  /*0320*/  ISETP.NE.AND P2, PT, R8, RZ, PT ;  /* 0x000000ff0800720c */ /* 0x000fe20003f45270 */
[----:B------:R-:W-:Y:S01]  /*0330*/  NOP ;  /* 0x0000000000007918 */ /* 0x000fe20000000000 */
[----:B------:R-:W0:Y:S01]  /*0340*/  S2R R4, SR_CTAID.X ;  /* 0x0000000000047919 */ /* 0x000e220000002500 */
[----:B------:R-:W-:Y:S01]  /*0350*/  LEA.HI R6, R6, R5, RZ, 0x2 ;  /* 0x0000000506067211 */ /* 0x000fe200078f10ff */
[----:B------:R-:W-:Y:S01]  /*0360*/  NOP ;  /* 0x0000000000007918 */ /* 0x000fe20000000000 */
[----:B-----5:R-:W-:-:S02]  /*0370*/  ISETP.NE.OR P0, PT, R0, RZ, !P0 ;  /* 0x000000ff0000720c */ /* 0x020fc40004705670 */
[----:B-1----:R-:W-:-:S04]  /*0380*/  ISETP.NE.AND P3, PT, R2, 0x1, PT ;  /* 0x000000010200780c */ /* 0x002fc80003f65270 */
[----:B------:R-:W-:Y:S02]  /*0390*/  P2R R0, PR, RZ, 0x8 ;  /* 0x00000008ff007803 */ /* 0x000fe40000000000 */
[----:B------:R-:W-:-:S05]  /*03a0*/  LOP3.LUT R0, R6, 0xfffffffc, RZ, 0xc0, !PT ;  /* 0xfffffffc06007812 */ /* 0x000fca00078ec0ff */
[----:B------:R-:W-:Y:S01]  /*03b0*/  VOTEU.ALL UP0, P0 ;  /* 0x00000000003f7886 */ /* 0x000fe20000000000 */
[----:B------:R-:W-:Y:S01]  /*03c0*/  IMAD.IADD R0, R5, 0x1, -R0 ;  /* 0x0000000105007824 */ /* 0x000fe200078e0a00 */
[----:B------:R-:W0:Y:S01]  /*03d0*/  @P3 LDC R17, c[0x0][0x10] ;  /* 0x00000400ff113b82 */ /* 0x000e220000000800 */
[----:B------:R-:W-:Y:S01]  /*03e0*/  VOTEU.ALL UP1, P0 ;  /* 0x00000000003f7886 */ /* 0x000fe20000020000 */
[----:B--2---:R-:W-:Y:S01]  /*03f0*/  @P3 IMAD.MOV.U32 R6, RZ, RZ, R3 ;  /* 0x000000ffff063224 */ /* 0x004fe200078e0003 */
[----:B------:R-:W-:Y:S01]  /*0400*/  @!UP0 UMOV UR6, 0x400 ;  /* 0x0000040000068882 */ /* 0x000fe20000000000 */
[----:B------:R-:W-:-:S04]  /*0410*/  @!UP0 UIADD3 UR4, -UR4, 0x100000, URZ ;  /* 0x0010000004048890 */ /* 0x000fc8000fffe13f */
[----:B------:R-:W-:Y:S02]  /*0420*/  @!UP0 USHF.L.U32 UR5, UR4, 0xb, URZ ;  /* 0x0000000b04058899 */ /* 0x000fe4000800063f */
[----:B------:R-:W-:Y:S01]  /*0430*/  @!UP0 USHF.L.U32 UR4, UR4, 0x1, URZ ;  /* 0x0000000104048899 */ /* 0x000fe2000800063f */
[----:B------:R-:W-:Y:S02]  /*0440*/  @P3 IMAD.MOV.U32 R7, RZ, RZ, RZ ;  /* 0x000000ffff073224 */ /* 0x000fe400078e00ff */
[----:B------:R-:W-:Y:S01]  /*0450*/  IMAD.MOV.U32 R5, RZ, RZ, RZ ;  /* 0x000000ffff057224 */ /* 0x000fe200078e00ff */
[----:B------:R-:W1:Y:S01]  /*0460*/  @!UP0 S2UR UR7, SR_CgaCtaId ;  /* 0x00000000000789c3 */ /* 0x000e620000008800 */
[----:B------:R-:W-:-:S07]  /*0470*/  @P3 IMAD.MOV.U32 R11, RZ, RZ, RZ ;  /* 0x000000ffff0b3224 */ /* 0x000fce00078e00ff */
[----:B------:R-:W2:Y:S01]  /*0480*/  @!P3 LDC R9, c[0x0][0xc] ;  /* 0x00000300ff09bb82 */ /* 0x000ea20000000800 */
[----:B0-----:R-:W-:-:S04]  /*0490*/  @P3 IMAD.WIDE.U32 R16, R4, R17, R6 ;  /* 0x0000001104103225 */ /* 0x001fc800078e0006 */
[----:B------:R-:W-:Y:S01]  /*04a0*/  @P3 IMAD.IADD R17, R17, 0x1, R11 ;  /* 0x0000000111113824 */ /* 0x000fe200078e020b */
[----:B-1----:R-:W-:Y:S01]  /*04b0*/  @!UP0 ULEA UR6, UR7, UR6, 0x18 ;  /* 0x0000000607068291 */ /* 0x002fe2000f8ec03f */
[----:B------:R-:W-:Y:S01]  /*04c0*/  VOTEU.ALL UP0, P0 ;  /* 0x00000000003f7886 */ /* 0x000fe20000000000 */
[----:B------:R-:W-:-:S04]  /*04d0*/  ISETP.NE.AND P0, PT, R0, 0x3, PT ;  /* 0x000000030000780c */ /* 0x000fc80003f05270 */
[----:B------:R-:W-:Y:S01]  /*04e0*/  ISETP.EQ.OR P0, PT, R0, RZ, !P0 ;  /* 0x000000ff0000720c */ /* 0x000fe20004702670 */
[----:B--2---:R-:W-:-:S03]  /*04f0*/  @!P3 IMAD.WIDE.U32 R6, R9, R3, R4 ;  /* 0x000000030906b225 */ /* 0x004fc600078e0004 */
[C---:B------:R-:W-:Y:S01]  /*0500*/  ISETP.EQ.AND P0, PT, R8.reuse, RZ, P0 ;  /* 0x000000ff0800720c */ /* 0x040fe20000702270 */
[----:B------:R-:W-:Y:S01]  /*0510*/  VIADD R8, R8, 0xffffffff ;  /* 0xffffffff08087836 */ /* 0x000fe20000000000 */
[----:B------:R-:W0:Y:S02]  /*0520*/  FENCE.VIEW.ASYNC.S ;  /* 0x00000000000073c6 */ /* 0x000e240000000000 */
[----:B0-----:R0:W3:Y:S01]  /*0530*/  @!UP0 SYNCS.EXCH.64 URZ, [UR6+0x50], UR4 ;  /* 0x00005004063f85b2 */ /* 0x0010e20008000100 */
[----:B------:R-:W-:Y:S01]  /*0540*/  @!P3 IMAD.MOV.U32 R16, RZ, RZ, R6 ;  /* 0x000000ffff10b224 */ /* 0x000fe200078e0006 */
[----:B------:R-:W-:Y:S01]  /*0550*/  SEL R19, RZ, 0x1, !P0 ;  /* 0x00000001ff137807 */ /* 0x000fe20004000000 */
[----:B------:R-:W-:Y:S01]  /*0560*/  @!P3 IMAD.MOV.U32 R17, RZ, RZ, R7 ;  /* 0x000000ffff11b224 */ /* 0x000fe200078e0007 */
[----:B------:R-:W-:-:S04]  /*0570*/  ISETP.GE.U32.AND P1, PT, R8, 0x2, PT ;  /* 0x000000020800780c */ /* 0x000fc80003f26070 */
[----:B------:R-:W-:Y:S01]  /*0580*/  SEL R19, R19, 0x2, P1 ;  /* 0x0000000213137807 */ /* 0x000fe20000800000 */
[----:B------:R0:W3:Y:S01]  /*0590*/  @!UP1 SYNCS.EXCH.64 URZ, [UR6+0x58], UR4 ;  /* 0x00005804063f95b2 */ /* 0x0000e20008000100 */
[----:B------:R-:W-:Y:S01]  /*05a0*/  NOP ;  /* 0x0000000000007918 */ /* 0x000fe20000000000 */
[----:B---34-:R-:W-:Y:S06]  /*05b0*/  BAR.SYNC.DEFER_BLOCKING 0x0 ;  /* 0x0000000000007b1d */ /* 0x018fec0000010000 */
[----:B------:R-:W-:Y:S05]  /*05c0*/  @!P2 BRA `(.L_x_3) ;  /* 0x000000800030a947 */ /* 0x000fea0003800000 */
[----:B------:R-:W-:-:S13]  /*05d0*/  ISETP.GT.U32.AND P0, PT, R8, 0x1, PT ;  /* 0x000000010800780c */ /* 0x000fda0003f04070 */
[----:B0-----:R-:W-:Y:S05]  /*05e0*/  @P0 EXIT ;  /* 0x000000000000094d */ /* 0x001fea0003800000 */
[----:B------:R-:W-:Y:S01]  /*05f0*/  ULDC.64 UR4, c[0x0][0x650] ;  /* 0x0001940000047ab9 */ /* 0x000fe20000000a00 */
[----:B------:R-:W-:Y:S01]  /*0600*/  PRMT R0, RZ, 0x7610, R0 ;  /* 0x00007610ff007816 */ /* 0x000fe20000000000 */
[----:B------:R-:W-:Y:S01]  /*0610*/  IMAD.MOV.U32 R152, RZ, RZ, -0x1 ;  /* 0xffffffffff987424 */ /* 0x000fe200078e00ff */
[----:B------:R-:W-:Y:S01]  /*0620*/  ISETP.GE.U32.AND P0, PT, R16, UR4, PT ;  /* 0x0000000410007c0c */ /* 0x000fe2000bf06070 */
[----:B------:R-:W-:Y:S02]  /*0630*/  IMAD.MOV.U32 R23, RZ, RZ, -0x1 ;  /* 0xffffffffff177424 */ /* 0x000fe400078e00ff */
[----:B------:R-:W-:Y:S01]  /*0640*/  IMAD.MOV.U32 R22, RZ, RZ, -0x1 ;  /* 0xffffffffff167424 */ /* 0x000fe200078e00ff */
[----:B------:R-:W-:-:S13]  /*0650*/  ISETP.GE.U32.AND.EX P0, PT, R17, UR5, PT, P0 ;  /* 0x0000000511007c0c */ /* 0x000fda000bf06100 */
[----:B------:R-:W-:Y:S05]  /*0660*/  @P0 BRA `(.L_x_4) ;  /* 0x0000000400580947 */ /* 0x000fea0003800000 */
[----:B------:R-:W0:Y:S01]  /*0670*/  LDC.64 R14, c[0x0][0x628] ;  /* 0x00018a00ff0e7b82 */ /* 0x000e220000000a00 */
[----:B------:R-:W-:Y:S02]  /*0680*/  IMAD.MOV.U32 R6, RZ, RZ, R16 ;  /* 0x000000ffff067224 */ /* 0x000fe400078e0010 */
[----:B------:R-:W-:-:S05]  /*0690*/  IMAD.MOV.U32 R7, RZ, RZ, R17 ;  /* 0x000000ffff077224 */ /* 0x000fca00078e0011 */
[----:B------:R-:W1:Y:S08]  /*06a0*/  LDC R0, c[0x0][0x630] ;  /* 0x00018c00ff007b82 */ /* 0x000e700000000800 */
[----:B------:R-:W2:Y:S01]  /*06b0*/  LDC.64 R20, c[0x0][0x620] ;  /* 0x00018800ff147b82 */ /* 0x000ea20000000a00 */
[----:B0-----:R-:W-:-:S04]  /*06c0*/  ISETP.NE.U32.AND P0, PT, R14, RZ, PT ;  /* 0x000000ff0e00720c */ /* 0x001fc80003f05070 */
[----:B------:R-:W-:-:S13]  /*06d0*/  ISETP.NE.AND.EX P0, PT, R15, RZ, PT, P0 ;  /* 0x000000ff0f00720c */ /* 0x000fda0003f05300 */
[----:B-12---:R-:W-:Y:S05]  /*06e0*/  @!P0 BRA `(.L_x_5) ;  /* 0x0000000000288947 */ /* 0x006fea0003800000 */
[----:B------:R-:W0:Y:S02]  /*06f0*/  LDC R11, c[0x0][0x634] ;  /* 0x00018d00ff0b7b82 */ /* 0x000e240000000800 */
[----:B0-----:R-:W-:-:S05]  /*0700*/  IADD3 R11, P0, R16, R11, RZ ;  /* 0x0000000b100b7210 */ /* 0x001fca0007f1e0ff */
[----:B------:R-:W-:-:S04]  /*0710*/  IMAD.X R13, RZ, RZ, R17, P0 ;  /* 0x000000ffff0d7224 */ /* 0x000fc800000e0611 */
[----:B------:R-:W-:-:S04]  /*0720*/  IMAD.WIDE.U32 R6, R13, R14, RZ ;  /* 0x0000000e0d067225 */ /* 0x000fc800078e00ff */
[----:B------:R-:W-:-:S04]  /*0730*/  IMAD.WIDE.U32 R8, P0, R11, R15, R6 ;  /* 0x0000000f0b087225 */ /* 0x000fc80007800006 */
[----:B------:R-:W-:-:S04]  /*0740*/  IMAD.WIDE.U32 R6, R11, R14, RZ ;  /* 0x0000000e0b067225 */ /* 0x000fc800078e00ff */
[----:B------:R-:W-:Y:S01]  /*0750*/  IMAD.X R11, RZ, RZ, RZ, P0 ;  /* 0x000000ffff0b7224 */ /* 0x000fe200000e06ff */
[----:B------:R-:W-:Y:S01]  /*0760*/  IADD3 RZ, P0, R7, R8, RZ ;  /* 0x0000000807ff7210 */ /* 0x000fe20007f1e0ff */
[----:B------:R-:W-:-:S04]  /*0770*/  IMAD.MOV.U32 R10, RZ, RZ, R9 ;  /* 0x000000ffff0a7224 */ /* 0x000fc800078e0009 */
[----:B------:R-:W-:-:S08]  /*0780*/  IMAD.WIDE.U32.X R6, R13, R15, R10, P0 ;  /* 0x0000000f0d067225 */ /* 0x000fd000000e040a */
.L_x_5:
[-CC-:B------:R-:W-:Y:S01]  /*0790*/  SHF.R.U64 R25, R6, R0.reuse, R7.reuse ;  /* 0x0000000006197219 */ /* 0x180fe20000001207 */
[----:B------:R-:W0:Y:S01]  /*07a0*/  LDC R10, c[0x0][0x618] ;  /* 0x00018600ff0a7b82 */ /* 0x000e220000000800 */
[----:B------:R-:W-:Y:S01]  /*07b0*/  SHF.R.U32.HI R5, RZ, R0, R7 ;  /* 0x00000000ff057219 */ /* 0x000fe20000011607 */
[----:B------:R-:W-:Y:S01]  /*07c0*/  ULDC UR4, c[0x0][0x150] ;  /* 0x0000540000047ab9 */ /* 0x000fe20000000800 */
[----:B------:R-:W-:Y:S02]  /*07d0*/  IADD3 R9, P0, RZ, -R25, RZ ;  /* 0x80000019ff097210 */ /* 0x000fe40007f1e0ff */
[----:B------:R-:W-:-:S03]  /*07e0*/  I2FP.F32.U32 R0, R4 ;  /* 0x0000000400007245 */ /* 0x000fc60000201000 */
[----:B------:R-:W1:Y:S01]  /*07f0*/  LDC.64 R26, c[0x0][0x640] ;  /* 0x00019000ff1a7b82 */ /* 0x000e620000000a00 */
[----:B------:R-:W-:Y:S02]  /*0800*/  IMAD.X R11, RZ, RZ, ~R5, P0 ;  /* 0x000000ffff0b7224 */ /* 0x000fe400000e0e05 */
[----:B------:R-:W-:Y:S01]  /*0810*/  FMUL R0, R0, UR4 ;  /* 0x0000000400007c20 */ /* 0x000fe20008400000 */
[----:B------:R-:W-:Y:S01]  /*0820*/  IMAD.WIDE.U32 R6, R9, R20, R16 ;  /* 0x0000001409067225 */ /* 0x000fe200078e0010 */
[----:B------:R-:W-:-:S03]  /*0830*/  ULDC UR4, c[0x0][0x154] ;  /* 0x0000550000047ab9 */ /* 0x000fc60000000800 */
[----:B------:R-:W-:Y:S01]  /*0840*/  IMAD R8, R11, R20, RZ ;  /* 0x000000140b087224 */ /* 0x000fe200078e02ff */
[----:B------:R-:W2:Y:S01]  /*0850*/  LDC R5, c[0x0][0x144] ;  /* 0x00005100ff057b82 */ /* 0x000ea20000000800 */
[----:B------:R-:W3:Y:S02]  /*0860*/  F2I.U32.TRUNC.NTZ R0, R0 ;  /* 0x0000000000007305 */ /* 0x000ee4000020f000 */
[----:B------:R-:W-:-:S04]  /*0870*/  IMAD R9, R9, R21, R8 ;  /* 0x0000001509097224 */ /* 0x000fc800078e0208 */
[----:B------:R-:W-:Y:S01]  /*0880*/  IMAD.IADD R7, R7, 0x1, R9 ;  /* 0x0000000107077824 */ /* 0x000fe200078e0209 */
[----:B------:R-:W4:Y:S01]  /*0890*/  LDC R12, c[0x0][0x608] ;  /* 0x00018200ff0c7b82 */ /* 0x000f220000000800 */
[----:B------:R-:W-:-:S03]  /*08a0*/  IMAD.MOV.U32 R9, RZ, RZ, -0x1 ;  /* 0xffffffffff097424 */ /* 0x000fc600078e00ff */
[-CC-:B0-----:R-:W-:Y:S02]  /*08b0*/  SHF.R.U64 R20, R6, R10.reuse, R7.reuse ;  /* 0x0000000a06147219 */ /* 0x181fe40000001207 */
[----:B------:R-:W-:Y:S02]  /*08c0*/  I2FP.F32.U32 R6, R3 ;  /* 0x0000000300067245 */ /* 0x000fe40000201000 */
[----:B------:R-:W0:Y:S01]  /*08d0*/  LDC R24, c[0x0][0x658] ;  /* 0x00019600ff187b82 */ /* 0x000e220000000800 */
[----:B-1----:R-:W-:Y:S01]  /*08e0*/  ISETP.NE.U32.AND P0, PT, R26, RZ, PT ;  /* 0x000000ff1a00720c */ /* 0x002fe20003f05070 */
[----:B---3--:R-:W-:Y:S01]  /*08f0*/  IMAD.MOV R8, RZ, RZ, -R0 ;  /* 0x000000ffff087224 */ /* 0x008fe200078e0a00 */
[----:B------:R-:W-:Y:S01]  /*0900*/  SHF.R.U32.HI R7, RZ, R10, R7 ;  /* 0x0000000aff077219 */ /* 0x000fe20000011607 */
[----:B------:R-:W-:Y:S01]  /*0910*/  FMUL R6, R6, UR4 ;  /* 0x0000000406067c20 */ /* 0x000fe20008400000 */
[----:B------:R-:W-:-:S03]  /*0920*/  ISETP.NE.AND.EX P0, PT, R27, RZ, PT, P0 ;  /* 0x000000ff1b00720c */ /* 0x000fc60003f05300 */
[----:B------:R-:W1:Y:S01]  /*0930*/  LDC R14, c[0x0][0x148] ;  /* 0x00005200ff0e7b82 */ /* 0x000e620000000800 */
[----:B--2---:R-:W-:-:S07]  /*0940*/  IMAD R0, R5, R8, R4 ;  /* 0x0000000805007224 */ /* 0x004fce00078e0204 */
[----:B------:R-:W2:Y:S01]  /*0950*/  LDC R22, c[0x0][0x600] ;  /* 0x00018000ff167b82 */ /* 0x000ea20000000800 */
[-CC-:B----4-:R-:W-:Y:S02]  /*0960*/  SHF.R.U64 R28, R20, R12.reuse, R7.reuse ;  /* 0x0000000c141c7219 */ /* 0x190fe40000001207 */
[----:B------:R-:W-:Y:S01]  /*0970*/  SHF.R.U32.HI R5, RZ, R12, R7 ;  /* 0x0000000cff057219 */ /* 0x000fe20000011607 */
[----:B------:R-:W-:Y:S01]  /*0980*/  IMAD.MOV.U32 R7, RZ, RZ, 0x1 ;  /* 0x00000001ff077424 */ /* 0x000fe200078e00ff */
[----:B------:R3:W4:Y:S03]  /*0990*/  F2I.U32.TRUNC.NTZ R12, R6 ;  /* 0x00000006000c7305 */ /* 0x000726000020f000 */
[----:B------:R-:W1:Y:S01]  /*09a0*/  LDC R15, c[0x0][0x648] ;  /* 0x00019200ff0f7b82 */ /* 0x000e620000000800 */
[-C--:B0-----:R-:W-:Y:S02]  /*09b0*/  SHF.L.U32 R4, R9, R24.reuse, RZ ;  /* 0x0000001809047219 */ /* 0x081fe400000006ff */
[----:B------:R-:W-:-:S02]  /*09c0*/  SHF.R.U64 R30, R28, R24, R5 ;  /* 0x000000181c1e7219 */ /* 0x000fc40000001205 */
[----:B------:R-:W-:Y:S02]  /*09d0*/  LOP3.LUT R11, RZ, R4, RZ, 0x33, !PT ;  /* 0x00000004ff0b7212 */ /* 0x000fe400078e33ff */
[-C--:B------:R-:W-:Y:S01]  /*09e0*/  SHF.R.U32.HI R5, RZ, R24.reuse, R5 ;  /* 0x00000018ff057219 */ /* 0x080fe20000011605 */
[----:B------:R-:W0:Y:S01]  /*09f0*/  LDC R21, c[0x0][0x638] ;  /* 0x00018e00ff157b82 */ /* 0x000e220000000800 */
[----:B------:R-:W-:Y:S01]  /*0a00*/  SHF.L.U32 R10, R7, R24, RZ ;  /* 0x00000018070a7219 */ /* 0x000fe200000006ff */
[----:B------:R-:W-:-:S06]  /*0a10*/  IMAD.MOV.U32 R4, RZ, RZ, R30 ;  /* 0x000000ffff047224 */ /* 0x000fcc00078e001e */
[----:B------:R-:W0:Y:S01]  /*0a20*/  LDC R152, c[0x0][0x610] ;  /* 0x00018400ff987b82 */ /* 0x000e220000000800 */
[----:B---34-:R-:W-:Y:S05]  /*0a30*/  @!P0 BRA `(.L_x_6) ;  /* 0x0000000000288947 */ /* 0x018fea0003800000 */
[----:B------:R-:W3:Y:S02]  /*0a40*/  LDC R9, c[0x0][0x64c] ;  /* 0x00019300ff097b82 */ /* 0x000ee40000000800 */
[----:B---3--:R-:W-:-:S05]  /*0a50*/  IADD3 R9, P0, R30, R9, RZ ;  /* 0x000000091e097210 */ /* 0x008fca0007f1e0ff */
        /* <DEDUP_REMOVED lines=8> */
.L_x_6:
[----:B-1----:R-:W-:Y:S01]  /*0ae0*/  SHF.R.U64 R4, R4, R15, R5 ;  /* 0x0000000f04047219 */ /* 0x002fe20000001205 */
[----:B--2---:R-:W-:Y:S01]  /*0af0*/  VIADD R5, R22, 0xffffffff ;  /* 0xffffffff16057836 */ /* 0x004fe20000000000 */
[----:B------:R-:W-:Y:S01]  /*0b00*/  LOP3.LUT R11, R28, R11, RZ, 0xc0, !PT ;  /* 0x0000000b1c0b7212 */ /* 0x000fe200078ec0ff */
[----:B------:R-:W-:Y:S02]  /*0b10*/  IMAD.MOV R12, RZ, RZ, -R12 ;  /* 0x000000ffff0c7224 */ /* 0x000fe400078e0a0c */
[----:B------:R-:W-:Y:S01]  /*0b20*/  IMAD.MOV R6, RZ, RZ, -R4 ;  /* 0x000000ffff067224 */ /* 0x000fe200078e0a04 */
[----:B------:R-:W-:Y:S01]  /*0b30*/  LOP3.LUT R5, R20, R5, RZ, 0xc0, !PT ;  /* 0x0000000514057212 */ /* 0x000fe200078ec0ff */
[----:B------:R-:W-:Y:S02]  /*0b40*/  @P3 IMAD R0, R14, R12, R3 ;  /* 0x0000000c0e003224 */ /* 0x000fe400078e0203 */
[----:B------:R-:W-:Y:S02]  /*0b50*/  IMAD R11, R10, R4, R11 ;  /* 0x000000040a0b7224 */ /* 0x000fe400078e020b */
[----:B0-----:R-:W-:-:S02]  /*0b60*/  IMAD R3, R6, R21, R30 ;  /* 0x0000001506037224 */ /* 0x001fc400078e021e */
[----:B------:R-:W-:Y:S02]  /*0b70*/  IMAD R152, R11, R152, R0 ;  /* 0x000000980b987224 */ /* 0x000fe400078e0200 */
[----:B------:R-:W-:Y:S02]  /*0b80*/  IMAD R3, R3, R22, R5 ;  /* 0x0000001603037224 */ /* 0x000fe400078e0205 */
[----:B------:R-:W-:Y:S02]  /*0b90*/  IMAD.MOV.U32 R0, RZ, RZ, 0x1 ;  /* 0x00000001ff007424 */ /* 0x000fe400078e00ff */
[----:B------:R-:W-:Y:S01]  /*0ba0*/  IMAD.MOV.U32 R22, RZ, RZ, R25 ;  /* 0x000000ffff167224 */ /* 0x000fe200078e0019 */
[----:B------:R-:W-:Y:S02]  /*0bb0*/  SEL R23, R3, R152, !P3 ;  /* 0x0000009803177207 */ /* 0x000fe40005800000 */
[----:B------:R-:W-:-:S07]  /*0bc0*/  SEL R152, R152, R3, !P3 ;  /* 0x0000000398987207 */ /* 0x000fce0005800000 */
.L_x_4:
[----:B------:R-:W-:-:S08]  /*0bd0*/  NOP ;  /* 0x0000000000007918 */ /* 0x000fd00000000000 */
[----:B------:R-:W0:Y:S02]  /*0be0*/  USETMAXREG.TRY_ALLOC.CTAPOOL UP0, 0xe8 ;  /* 0x000000e8000079c8 */ /* 0x000e240008000600 */
[----:B0-----:R-:W-:-:S13]  /*0bf0*/  PLOP3.LUT P0, PT, PT, PT, UP0, 0x80, 0x0 ;  /* 0x000000000000781c */ /* 0x001fda0003f0f008 */
[----:B------:R-:W-:Y:S05]  /*0c00*/  @!P0 BRA `(.L_x_4) ;  /* 0xfffffffc00f08947 */ /* 0x000fea000383ffff */
[----:B------:R-:W-:Y:S01]  /*0c10*/  ULDC.64 UR4, c[0x0][0x598] ;  /* 0x0001660000047ab9 */ /* 0x000fe20000000a00 */
[----:B------:R-:W-:Y:S01]  /*0c20*/  ULDC.64 UR36, c[0x0][0x208] ;  /* 0x0000820000247ab9 */ /* 0x000fe20000000a00 */
[----:B------:R-:W-:-:S04]  /*0c30*/  ISETP.NE.U32.AND P0, PT, RZ, UR4, PT ;  /* 0x00000004ff007c0c */ /* 0x000fc8000bf05070 */
[----:B------:R-:W-:-:S13]  /*0c40*/  ISETP.NE.AND.EX P0, PT, RZ, UR5, PT, P0 ;  /* 0x00000005ff007c0c */ /* 0x000fda000bf05300 */
[----:B------:R-:W-:Y:S05]  /*0c50*/  @!P0 BRA `(.L_x_7) ;  /* 0x00000000001c8947 */ /* 0x000fea0003800000 */
[----:B------:R-:W0:Y:S02]  /*0c60*/  LDC.64 R4, c[0x0][0x598] ;  /* 0x00016600ff047b82 */ /* 0x000e240000000a00 */
[----:B0-----:R-:W2:Y:S02]  /*0c70*/  LDG.E.64 R4, desc[UR36][R4.64] ;  /* 0x0000002404047981 */ /* 0x001ea4000c1e1b00 */
[----:B--2---:R-:W-:-:S04]  /*0c80*/  ISETP.NE.U32.AND P0, PT, R4, RZ, PT ;  /* 0x000000ff0400720c */ /* 0x004fc80003f05070 */
[----:B------:R-:W-:-:S13]  /*0c90*/  ISETP.NE.AND.EX P0, PT, R5, RZ, PT, P0 ;  /* 0x000000ff0500720c */ /* 0x000fda0003f05300 */
[----:B------:R-:W-:Y:S05]  /*0ca0*/  @!P0 BRA `(.L_x_7) ;  /* 0x0000000000088947 */ /* 0x000fea0003800000 */
[----:B------:R0:W5:Y:S01]  /*0cb0*/  LD.E R153, desc[UR36][R4.64] ;  /* 0x0000002404997980 */ /* 0x000162000c101900 */
[----:B------:R-:W-:Y:S05]  /*0cc0*/  BRA `(.L_x_8) ;  /* 0x0000000000247947 */ /* 0x000fea0003800000 */
.L_x_7:
[----:B------:R-:W-:Y:S02]  /*0cd0*/  ULDC.64 UR4, c[0x0][0x588] ;  /* 0x0001620000047ab9 */ /* 0x000fe40000000a00 */
[----:B------:R-:W-:-:S04]  /*0ce0*/  ISETP.NE.U32.AND P0, PT, RZ, UR4, PT ;  /* 0x00000004ff007c0c */ /* 0x000fc8000bf05070 */
[----:B------:R-:W-:-:S13]  /*0cf0*/  ISETP.NE.AND.EX P0, PT, RZ, UR5, PT, P0 ;  /* 0x00000005ff007c0c */ /* 0x000fda000bf05300 */
[----:B------:R-:W-:Y:S05]  /*0d00*/  @!P0 BRA `(.L_x_9) ;  /* 0x00000000000c8947 */ /* 0x000fea0003800000 */
[----:B------:R-:W0:Y:S02]  /*0d10*/  LDC.64 R4, c[0x0][0x588] ;  /* 0x00016200ff047b82 */ /* 0x000e240000000a00 */
[----:B0-----:R1:W5:Y:S01]  /*0d20*/  LDG.E R153, desc[UR36][R4.64] ;  /* 0x0000002404997981 */ /* 0x001362000c1e1900 */
[----:B------:R-:W-:Y:S05]  /*0d30*/  BRA `(.L_x_8) ;  /* 0x0000000000087947 */ /* 0x000fea0003800000 */
.L_x_9:
[----:B------:R-:W-:Y:S02]  /*0d40*/  ULDC UR4, c[0x0][0x580] ;  /* 0x0001600000047ab9 */ /* 0x000fe40000000800 */
[----:B------:R-:W-:-:S07]  /*0d50*/  IMAD.U32 R153, RZ, RZ, UR4 ;  /* 0x00000004ff997e24 */ /* 0x000fce000f8e00ff */
.L_x_8:
[----:B------:R-:W-:Y:S02]  /*0d60*/  ULDC.64 UR4, c[0x0][0x5a0] ;  /* 0x0001680000047ab9 */ /* 0x000fe40000000a00 */
[----:B------:R-:W-:-:S04]  /*0d70*/  ISETP.NE.U32.AND P0, PT, RZ, UR4, PT ;  /* 0x00000004ff007c0c */ /* 0x000fc8000bf05070 */
[----:B------:R-:W-:-:S13]  /*0d80*/  ISETP.NE.AND.EX P0, PT, RZ, UR5, PT, P0 ;  /* 0x00000005ff007c0c */ /* 0x000fda000bf05300 */
[----:B------:R-:W-:Y:S05]  /*0d90*/  @!P0 BRA `(.L_x_10) ;  /* 0x00000000001c8947 */ /* 0x000fea0003800000 */
[----:B01----:R-:W0:Y:S02]  /*0da0*/  LDC.64 R4, c[0x0][0x5a0] ;  /* 0x00016800ff047b82 */ /* 0x003e240000000a00 */
[----:B0-----:R-:W2:Y:S02]  /*0db0*/  LDG.E.64 R4, desc[UR36][R4.64] ;  /* 0x0000002404047981 */ /* 0x001ea4000c1e1b00 */
[----:B--2---:R-:W-:-:S04]  /*0dc0*/  ISETP.NE.U32.AND P0, PT, R4, RZ, PT ;  /* 0x000000ff0400720c */ /* 0x004fc80003f05070 */
[----:B------:R-:W-:-:S13]  /*0dd0*/  ISETP.NE.AND.EX P0, PT, R5, RZ, PT, P0 ;  /* 0x000000ff0500720c */ /* 0x000fda0003f05300 */
[----:B------:R-:W-:Y:S05]  /*0de0*/  @!P0 BRA `(.L_x_10) ;  /* 0x0000000000088947 */ /* 0x000fea0003800000 */
[----:B------:R0:W5:Y:S01]  /*0df0*/  LD.E R154, desc[UR36][R4.64] ;  /* 0x00000024049a7980 */ /* 0x000162000c101900 */
[----:B------:R-:W-:Y:S05]  /*0e00*/  BRA `(.L_x_11) ;  /* 0x0000000000247947 */ /* 0x000fea0003800000 */
.L_x_10:
[----:B------:R-:W-:Y:S02]  /*0e10*/  ULDC.64 UR4, c[0x0][0x590] ;  /* 0x0001640000047ab9 */ /* 0x000fe40000000a00 */
[----:B------:R-:W-:-:S04]  /*0e20*/  ISETP.NE.U32.AND P0, PT, RZ, UR4, PT ;  /* 0x00000004ff007c0c */ /* 0x000fc8000bf05070 */
[----:B------:R-:W-:-:S13]  /*0e30*/  ISETP.NE.AND.EX P0, PT, RZ, UR5, PT, P0 ;  /* 0x00000005ff007c0c */ /* 0x000fda000bf05300 */
[----:B------:R-:W-:Y:S05]  /*0e40*/  @!P0 BRA `(.L_x_12) ;  /* 0x00000000000c8947 */ /* 0x000fea0003800000 */
[----:B------:R-:W2:Y:S02]  /*0e50*/  LDC.64 R154, c[0x0][0x590] ;  /* 0x00016400ff9a7b82 */ /* 0x000ea40000000a00 */
[----:B--2---:R2:W5:Y:S01]  /*0e60*/  LDG.E R154, desc[UR36][R154.64] ;  /* 0x000000249a9a7981 */ /* 0x004562000c1e1900 */
[----:B------:R-:W-:Y:S05]  /*0e70*/  BRA `(.L_x_11) ;  /* 0x0000000000087947 */ /* 0x000fea0003800000 */
.L_x_12:
[----:B------:R-:W-:Y:S02]  /*0e80*/  ULDC UR4, c[0x0][0x584] ;  /* 0x0001610000047ab9 */ /* 0x000fe40000000800 */
[----:B------:R-:W-:-:S07]  /*0e90*/  IMAD.U32 R154, RZ, RZ, UR4 ;  /* 0x00000004ff9a7e24 */ /* 0x000fce000f8e00ff */
.L_x_11:
[----:B------:R-:W-:-:S13]  /*0ea0*/  LOP3.LUT P0, RZ, R0, 0xff, RZ, 0xc0, !PT ;  /* 0x000000ff00ff7812 */ /* 0x000fda000780c0ff */
[----:B------:R-:W-:Y:S05]  /*0eb0*/  @!P0 EXIT ;  /* 0x000000000000894d */ /* 0x000fea0003800000 */
[----:B------:R-:W-:Y:S01]  /*0ec0*/  ULDC UR4, c[0x0][0x28c] ;  /* 0x0000a30000047ab9 */ /* 0x000fe20000000800 */
[----:B------:R-:W-:Y:S01]  /*0ed0*/  UMOV UR38, URZ ;  /* 0x0000003f00267c82 */ /* 0x000fe20008000000 */
[----:B------:R-:W-:Y:S01]  /*0ee0*/  UIADD3 UR4, UR4, 0x7f, URZ ;  /* 0x0000007f04047890 */ /* 0x000fe2000fffe03f */
[----:B------:R-:W-:-:S03]  /*0ef0*/  UMOV UR39, URZ ;  /* 0x0000003f00277c82 */ /* 0x000fc60008000000 */
[----:B------:R-:W-:-:S04]  /*0f00*/  USHF.R.S32.HI UR5, URZ, 0x1f, UR4 ;  /* 0x0000001f3f057899 */ /* 0x000fc80008011404 */
[----:B------:R-:W-:-:S04]  /*0f10*/  ULEA.HI UR5, UR5, UR4, URZ, 0x7 ;  /* 0x0000000405057291 */ /* 0x000fc8000f8f383f */
[----:B------:R-:W-:-:S12]  /*0f20*/  USHF.R.S32.HI UR40, URZ, 0x7, UR5 ;  /* 0x000000073f287899 */ /* 0x000fd80008011405 */
.L_x_290:
[----:B------:R-:W-:Y:S01]  /*0f30*/  LOP3.LUT R0, R18, 0x80, RZ, 0xc0, !PT ;  /* 0x0000008012007812 */ /* 0x000fe200078ec0ff */
[----:B---3--:R-:W3:Y:S01]  /*0f40*/  S2UR UR7, SR_CgaCtaId ;  /* 0x00000000000779c3 */ /* 0x008ee20000008800 */
[----:B------:R-:W-:Y:S02]  /*0f50*/  UMOV UR6, 0x400 ;  /* 0x0000040000067882 */ /* 0x000fe40000000000 */
[----:B------:R-:W-:-:S06]  /*0f60*/  SHF.R.U32.HI R0, RZ, 0x7, R0 ;  /* 0x00000007ff007819 */ /* 0x000fcc0000011600 */
[----:B----4-:R-:W4:Y:S01]  /*0f70*/  SHFL.IDX PT, R0, R0, RZ, 0x1f ;  /* 0x00001fff00007589 */ /* 0x010f2200000e0000 */
[----:B---3--:R-:W-:Y:S01]  /*0f80*/  ULEA UR6, UR7, UR6, 0x18 ;  /* 0x0000000607067291 */ /* 0x008fe2000f8ec03f */
[----:B----4-:R-:W-:-:S13]  /*0f90*/  R2UR UR4, R0 ;  /* 0x00000000000472ca */ /* 0x010fda00000e0000 */
[----:B------:R-:W-:-:S04]  /*0fa0*/  ULEA.HI UR5, UR4, UR4, URZ, 0x1 ;  /* 0x0000000404057291 */ /* 0x000fc8000f8f083f */
[----:B------:R-:W-:-:S04]  /*0fb0*/  ULOP3.LUT UR5, UR5, 0x7fffe, URZ, 0xc0, !UPT ;  /* 0x0007fffe05057892 */ /* 0x000fc8000f8ec03f */
[----:B------:R-:W-:-:S03]  /*0fc0*/  UIADD3 UR5, UR4, -UR5, URZ ;  /* 0x8000000504057290 */ /* 0x000fc6000fffe03f */
[----:B------:R-:W-:Y:S01]  /*0fd0*/  ULDC UR4, c[0x0][0x28c] ;  /* 0x0000a30000047ab9 */ /* 0x000fe20000000800 */
[----:B------:R-:W-:Y:S01]  /*0fe0*/  ULEA UR5, UR5, UR6, 0xd ;  /* 0x0000000605057291 */ /* 0x000fe2000f8e683f */
[----:B------:R-:W-:-:S03]  /*0ff0*/  ISETP.LT.AND P0, PT, RZ, UR4, PT ;  /* 0x00000004ff007c0c */ /* 0x000fc6000bf01270 */
[----:B------:R-:W-:-:S04]  /*1000*/  UIADD3 UR5, UR5, 0x100, URZ ;  /* 0x0000010005057890 */ /* 0x000fc8000fffe03f */
[----:B------:R-:W-:-:S04]  /*1010*/  USHF.R.U32.HI UR5, URZ, 0x4, UR5 ;  /* 0x000000043f057899 */ /* 0x000fc80008011605 */
[----:B------:R-:W-:Y:S02]  /*1020*/  ULOP3.LUT UR41, UR5, 0x3fff, URZ, 0xc0, !UPT ;  /* 0x00003fff05297892 */ /* 0x000fe4000f8ec03f */
[----:B------:R-:W-:Y:S10]  /*1030*/  @P0 BRA `(.L_x_13) ;  /* 0x0000000000400947 */ /* 0x000ff40003800000 */
[----:B------:R-:W-:Y:S01]  /*1040*/  MOV R0, 0x0 ;  /* 0x0000000000007802 */ /* 0x000fe20000000f00 */
[----:B------:R-:W-:Y:S01]  /*1050*/  ULDC.64 UR4, c[0x4][0x68] ;  /* 0x01001a0000047ab9 */ /* 0x000fe20000000a00 */
[----:B------:R-:W-:Y:S01]  /*1060*/  ULDC.64 UR6, c[0x4][0x8] ;  /* 0x0100020000067ab9 */ /* 0x000fe20000000a00 */
[----:B01----:R-:W-:Y:S01]  /*1070*/  IMAD.U32 R4, RZ, RZ, UR4 ;  /* 0x00000004ff047e24 */ /* 0x003fe2000f8e00ff */
[----:B------:R0:W1:Y:S01]  /*1080*/  LDC.64 R14, c[0x4][R0] ;  /* 0x01000000000e7b82 */ /* 0x0000620000000a00 */
[----:B------:R-:W-:Y:S01]  /*1090*/  IMAD.U32 R5, RZ, RZ, UR5 ;  /* 0x00000005ff057e24 */ /* 0x000fe2000f8e00ff */
[----:B------:R-:W-:Y:S01]  /*10a0*/  ULDC.64 UR4, c[0x4][0x70] ;  /* 0x01001c0000047ab9 */ /* 0x000fe20000000a00 */
[----:B------:R-:W-:Y:S02]  /*10b0*/  IMAD.U32 R10, RZ, RZ, UR6 ;  /* 0x00000006ff0a7e24 */ /* 0x000fe4000f8e00ff */
[----:B------:R-:W-:Y:S02]  /*10c0*/  IMAD.U32 R6, RZ, RZ, UR4 ;  /* 0x00000004ff067e24 */ /* 0x000fe4000f8e00ff */
[----:B------:R-:W-:-:S02]  /*10d0*/  IMAD.U32 R7, RZ, RZ, UR5 ;  /* 0x00000005ff077e24 */ /* 0x000fc4000f8e00ff */
[----:B------:R-:W-:Y:S02]  /*10e0*/  IMAD.U32 R11, RZ, RZ, UR7 ;  /* 0x00000007ff0b7e24 */ /* 0x000fe4000f8e00ff */
[----:B------:R-:W-:Y:S02]  /*10f0*/  IMAD.MOV.U32 R8, RZ, RZ, 0x1e1 ;  /* 0x000001e1ff087424 */ /* 0x000fe400078e00ff */
[----:B------:R-:W-:Y:S02]  /*1100*/  IMAD.MOV.U32 R12, RZ, RZ, 0x1 ;  /* 0x00000001ff0c7424 */ /* 0x000fe400078e00ff */
[----:B0-----:R-:W-:-:S07]  /*1110*/  IMAD.MOV.U32 R13, RZ, RZ, RZ ;  /* 0x000000ffff0d7224 */ /* 0x001fce00078e00ff */
[----:B------:R-:W-:-:S07]  /*1120*/  LEPC R20, `(.L_x_13) ;  /* 0x000000001014794e */ /* 0x000fce0000000000 */
[----:B-12--5:R-:W-:Y:S05]  /*1130*/  CALL.ABS.NOINC R14 ;  /* 0x000000000e007343 */ /* 0x026fea0003c00000 */
.L_x_13:
[----:B------:R-:W-:-:S04]  /*1140*/  LOP3.LUT R0, R19, 0x1, RZ, 0xfc, !PT ;  /* 0x0000000113007812 */ /* 0x000fc800078efcff */
[----:B------:R-:W-:-:S13]  /*1150*/  ISETP.NE.AND P0, PT, R0, 0x3, PT ;  /* 0x000000030000780c */ /* 0x000fda0003f05270 */
[----:B------:R-:W-:Y:S05]  /*1160*/  @!P0 BRA `(.L_x_14) ;  /* 0x0000000000048947 */ /* 0x000fea0003800000 */
[----:B------:R-:W-:Y:S01]  /*1170*/  BPT.TRAP 0x1 ;  /* 0x000000040000795c */ /* 0x000fe20000300000 */
.L_x_14:
[----:B------:R-:W3:Y:S01]  /*1180*/  S2UR UR5, SR_CgaCtaId ;  /* 0x00000000000579c3 */ /* 0x000ee20000008800 */
[----:B------:R-:W-:Y:S01]  /*1190*/  UMOV UR4, 0x400 ;  /* 0x0000040000047882 */ /* 0x000fe20000000000 */
[----:B------:R-:W-:Y:S02]  /*11a0*/  IMAD.U32 R0, RZ, RZ, UR38 ;  /* 0x00000026ff007e24 */ /* 0x000fe4000f8e00ff */
[----:B------:R-:W-:-:S03]  /*11b0*/  IMAD.U32 R3, RZ, RZ, UR39 ;  /* 0x00000027ff037e24 */ /* 0x000fc6000f8e00ff */
[----:B------:R-:W-:Y:S01]  /*11c0*/  SHF.L.U32 R0, R0, 0x1f, RZ ;  /* 0x0000001f00007819 */ /* 0x000fe200000006ff */
[----:B---3--:R-:W-:-:S06]  /*11d0*/  ULEA UR4, UR5, UR4, 0x18 ;  /* 0x0000000405047291 */ /* 0x008fcc000f8ec03f */
[----:B------:R-:W-:-:S04]  /*11e0*/  IMAD.U32 R6, RZ, RZ, UR4 ;  /* 0x00000004ff067e24 */ /* 0x000fc8000f8e00ff */
[----:B------:R-:W-:-:S04]  /*11f0*/  IMAD R3, R3, 0x8, R6 ;  /* 0x0000000803037824 */ /* 0x000fc800078e0206 */
[----:B------:R3:W4:Y:S01]  /*1200*/  SYNCS.PHASECHK.TRANS64.TRYWAIT P1, [R3+URZ], R0 ;  /* 0x00000000030075a7 */ /* 0x000722000802017f */
[----:B------:R-:W-:Y:S05]  /*1210*/  @!P0 BRA `(.L_x_15) ;  /* 0x0000000000048947 */ /* 0x000fea0003800000 */
[----:B------:R-:W-:Y:S01]  /*1220*/  BPT.TRAP 0x1 ;  /* 0x000000040000795c */ /* 0x000fe20000300000 */
.L_x_15:
[----:B----4-:R-:W-:Y:S05]  /*1230*/  @P1 BRA `(.L_x_16) ;  /* 0x0000000000081947 */ /* 0x010fea0003800000 */
[----:B------:R-:W4:Y:S02]  /*1240*/  SYNCS.PHASECHK.TRANS64.TRYWAIT P1, [R3+URZ], R0 ;  /* 0x00000000030075a7 */ /* 0x000f24000802017f */
[----:B----4-:R-:W-:Y:S05]  /*1250*/  @!P1 BRA `(.L_x_17) ;  /* 0x00000088009c9947 */ /* 0x010fea0003800000 */
.L_x_16:
[----:B------:R-:W-:-:S04]  /*1260*/  UISETP.LT.AND UP0, UPT, UR40, 0x1, UPT ;  /* 0x000000012800788c */ /* 0x000fc8000bf01270 */
[----:B------:R-:W-:-:S06]  /*1270*/  USEL UR4, UR40, 0x1, UP0 ;  /* 0x0000000128047887 */ /* 0x000fcc0008000000 */
[----:B---34-:R-:W-:Y:S01]  /*1280*/  IMAD.U32 R0, RZ, RZ, UR4 ;  /* 0x00000004ff007e24 */ /* 0x018fe2000f8e00ff */
[----:B------:R-:W-:Y:S05]  /*1290*/  WARPSYNC.ALL ;  /* 0x0000000000007948 */ /* 0x000fea0003800000 */
[----:B------:R-:W-:-:S04]  /*12a0*/  IADD3 R0, -R0, UR40, RZ ;  /* 0x0000002800007c10 */ /* 0x000fc8000fffe1ff */
[----:B------:R-:W-:Y:S02]  /*12b0*/  ISETP.GE.AND P1, PT, R0, 0x1, PT ;  /* 0x000000010000780c */ /* 0x000fe40003f26270 */
[----:B------:R-:W-:Y:S01]  /*12c0*/  R2UR UR4, R6 ;  /* 0x00000000060472ca */ /* 0x000fe200000e0000 */
[----:B------:R-:W-:Y:S01]  /*12d0*/  WARPGROUP.ARRIVE ;  /* 0x00000000000079c5 */ /* 0x000fe20000000000 */
[----:B------:R-:W-:Y:S01]  /*12e0*/  UMOV UR9, 0x40000040 ;  /* 0x4000004000097882 */ /* 0x000fe20000000000 */
[----:B------:R-:W-:-:S10]  /*12f0*/  UMOV UR11, 0x40000040 ;  /* 0x40000040000b7882 */ /* 0x000fd40000000000 */
[----:B------:R-:W-:-:S04]  /*1300*/  UIADD3 UR4, UR4, 0x10100, URZ ;  /* 0x0001010004047890 */ /* 0x000fc8000fffe03f */
[----:B------:R-:W-:-:S04]  /*1310*/  USHF.R.U32.HI UR4, URZ, 0x4, UR4 ;  /* 0x000000043f047899 */ /* 0x000fc80008011604 */
[----:B------:R-:W-:Y:S02]  /*1320*/  ULOP3.LUT UR5, UR4, 0x3fff, URZ, 0xc0, !UPT ;  /* 0x00003fff04057892 */ /* 0x000fe4000f8ec03f */
[----:B------:R-:W-:Y:S02]  /*1330*/  ULOP3.LUT UR4, UR41, 0x10000, URZ, 0xfc, !UPT ;  /* 0x0001000029047892 */ /* 0x000fe4000f8efc3f */
[----:B------:R-:W-:Y:S02]  /*1340*/  ULOP3.LUT UR5, UR5, 0x10000, URZ, 0xfc, !UPT ;  /* 0x0001000005057892 */ /* 0x000fe4000f8efc3f */
[----:B------:R-:W-:Y:S02]  /*1350*/  ULEA UR6, UR39, UR4, 0xa ;  /* 0x0000000427067291 */ /* 0x000fe4000f8e503f */
[----:B------:R-:W-:-:S05]  /*1360*/  ULEA UR7, UR39, UR5, 0xb ;  /* 0x0000000527077291 */ /* 0x000fca000f8e583f */
[----:B------:R-:W-:Y:S02]  /*1370*/  UMOV UR8, UR6 ;  /* 0x0000000600087c82 */ /* 0x000fe40008000000 */
[----:B------:R-:W-:Y:S02]  /*1380*/  UMOV UR10, UR7 ;  /* 0x00000007000a7c82 */ /* 0x000fe40008000000 */
[----:B------:R-:W-:Y:S01]  /*1390*/  IGMMA.64x256x32.S8.S8 R24, gdesc[UR8], RZ, !UPT, gsb0 ;  /* 0x06600000081879f1 */ /* 0x000fe2000c0410ff */
[----:B------:R-:W-:Y:S02]  /*13a0*/  UIADD3 UR8, UR6, 0x2, URZ ;  /* 0x0000000206087890 */ /* 0x000fe4000fffe03f */
[----:B------:R-:W-:Y:S01]  /*13b0*/  UIADD3 UR10, UR7, 0x2, URZ ;  /* 0x00000002070a7890 */ /* 0x000fe2000fffe03f */
[----:B------:R-:W-:Y:S01]  /*13c0*/  UMOV UR9, 0x40000040 ;  /* 0x4000004000097882 */ /* 0x000fe20000000000 */
[----:B------:R-:W-:Y:S01]  /*13d0*/  UMOV UR11, 0x40000040 ;  /* 0x40000040000b7882 */ /* 0x000fe20000000000 */
[----:B------:R-:W-:-:S02]  /*13e0*/  WARPGROUP.DEPBAR.LE gsb0, 0x0 ;  /* 0x00008000000079c5 */ /* 0x000fc40000010000 */
[----:B------:R-:W-:-:S06]  /*13f0*/  WARPGROUP.ARRIVE ;  /* 0x00000000000079c5 */ /* 0x000fcc0000000000 */
[----:B------:R-:W-:Y:S01]  /*1400*/  IGMMA.64x256x32.S8.S8 R24, gdesc[UR8], R24, gsb0 ;  /* 0x06600000081879f1 */ /* 0x000fe20008041018 */
[----:B------:R-:W-:Y:S02]  /*1410*/  UIADD3 UR8, UR6, 0x4, URZ ;  /* 0x0000000406087890 */ /* 0x000fe4000fffe03f */
[----:B------:R-:W-:Y:S01]  /*1420*/  UIADD3 UR10, UR7, 0x4, URZ ;  /* 0x00000004070a7890 */ /* 0x000fe2000fffe03f */
[----:B------:R-:W-:Y:S01]  /*1430*/  UMOV UR9, 0x40000040 ;  /* 0x4000004000097882 */ /* 0x000fe20000000000 */
[----:B------:R-:W-:Y:S01]  /*1440*/  UMOV UR11, 0x40000040 ;  /* 0x40000040000b7882 */ /* 0x000fe20000000000 */
[----:B------:R-:W-:Y:S02]  /*1450*/  WARPGROUP.DEPBAR.LE gsb0, 0x0 ;  /* 0x00008000000079c5 */ /* 0x000fe40000010000 */
        /* <DEDUP_REMOVED lines=8> */
[----:B------:R-:W-:Y:S03]  /*14e0*/  IGMMA.64x256x32.S8.S8 R24, gdesc[UR8], R24, gsb0 ;  /* 0x06600000081879f1 */ /* 0x000fe60008041018 */
[----:B------:R-:W-:Y:S02]  /*14f0*/  WARPGROUP.DEPBAR.LE gsb0, 0x0 ;  /* 0x00008000000079c5 */ /* 0x000fe40000010000 */
[----:B------:R-:W-:Y:S05]  /*1500*/  @!P1 BRA `(.L_x_18) ;  /* 0x0000000400209947 */ /* 0x000fea0003800000 */
[----:B------:R-:W-:Y:S02]  /*1510*/  UIADD3 UR6, UR39, 0x1, URZ ;  /* 0x0000000127067890 */ /* 0x000fe4000fffe03f */
[----:B------:R-:W-:Y:S02]  /*1520*/  IMAD.U32 R3, RZ, RZ, UR39 ;  /* 0x00000027ff037e24 */ /* 0x000fe4000f8e00ff */
[----:B------:R-:W-:-:S04]  /*1530*/  UISETP.NE.AND UP0, UPT, UR6, 0x4, UPT ;  /* 0x000000040600788c */ /* 0x000fc8000bf05270 */
[----:B------:R-:W-:Y:S02]  /*1540*/  USEL UR7, URZ, 0x1, UP0 ;  /* 0x000000013f077887 */ /* 0x000fe40008000000 */
[----:B------:R-:W-:Y:S02]  /*1550*/  USEL UR6, UR6, URZ, UP0 ;  /* 0x0000003f06067287 */ /* 0x000fe40008000000 */
[----:B------:R-:W-:-:S06]  /*1560*/  ULOP3.LUT UR7, UR38, UR7, URZ, 0x3c, !UPT ;  /* 0x0000000726077292 */ /* 0x000fcc000f8e3c3f */
[----:B------:R-:W-:-:S07]  /*1570*/  IMAD.U32 R7, RZ, RZ, UR7 ;  /* 0x00000007ff077e24 */ /* 0x000fce000f8e00ff */
.L_x_25:
[----:B------:R-:W-:Y:S05]  /*1580*/  @!P0 BRA `(.L_x_19) ;  /* 0x0000000000048947 */ /* 0x000fea0003800000 */
[----:B------:R-:W-:Y:S01]  /*1590*/  BPT.TRAP 0x1 ;  /* 0x000000040000795c */ /* 0x000fe20000300000 */
.L_x_19:
[----:B------:R-:W3:Y:S01]  /*15a0*/  S2UR UR8, SR_CgaCtaId ;  /* 0x00000000000879c3 */ /* 0x000ee20000008800 */
[----:B------:R-:W-:Y:S01]  /*15b0*/  UMOV UR7, 0x400 ;  /* 0x0000040000077882 */ /* 0x000fe20000000000 */
[----:B01----:R-:W-:Y:S01]  /*15c0*/  IMAD.U32 R5, RZ, RZ, UR6 ;  /* 0x00000006ff057e24 */ /* 0x003fe2000f8e00ff */
[----:B------:R-:W-:Y:S01]  /*15d0*/  SHF.L.U32 R4, R7, 0x1f, RZ ;  /* 0x0000001f07047819 */ /* 0x000fe200000006ff */
[----:B---3--:R-:W-:-:S06]  /*15e0*/  ULEA UR7, UR8, UR7, 0x18 ;  /* 0x0000000708077291 */ /* 0x008fcc000f8ec03f */
[----:B------:R-:W-:-:S04]  /*15f0*/  IMAD.U32 R6, RZ, RZ, UR7 ;  /* 0x00000007ff067e24 */ /* 0x000fc8000f8e00ff */
[----:B------:R-:W-:-:S04]  /*1600*/  IMAD R5, R5, 0x8, R6 ;  /* 0x0000000805057824 */ /* 0x000fc800078e0206 */
[----:B------:R0:W1:Y:S01]  /*1610*/  SYNCS.PHASECHK.TRANS64.TRYWAIT P1, [R5+URZ], R4 ;  /* 0x00000004050075a7 */ /* 0x000062000802017f */
[----:B------:R-:W-:Y:S05]  /*1620*/  @!P0 BRA `(.L_x_20) ;  /* 0x0000000000048947 */ /* 0x000fea0003800000 */
[----:B------:R-:W-:Y:S01]  /*1630*/  BPT.TRAP 0x1 ;  /* 0x000000040000795c */ /* 0x000fe20000300000 */
.L_x_20:
[----:B-1----:R-:W-:Y:S05]  /*1640*/  @P1 BRA `(.L_x_21) ;  /* 0x0000000000081947 */ /* 0x002fea0003800000 */
[----:B------:R-:W1:Y:S02]  /*1650*/  SYNCS.PHASECHK.TRANS64.TRYWAIT P1, [R5+URZ], R4 ;  /* 0x00000004050075a7 */ /* 0x000e64000802017f */
[----:B-1----:R-:W-:Y:S05]  /*1660*/  @!P1 BRA `(.L_x_22) ;  /* 0x0000008400ac9947 */ /* 0x002fea0003800000 */
.L_x_21:
[----:B------:R-:W-:Y:S01]  /*1670*/  ULEA UR7, UR6, UR4, 0xa ;  /* 0x0000000406077291 */ /* 0x000fe2000f8e503f */
[----:B------:R-:W-:Y:S01]  /*1680*/  WARPGROUP.ARRIVE ;  /* 0x00000000000079c5 */ /* 0x000fe20000000000 */
[----:B------:R-:W-:Y:S01]  /*1690*/  ULEA UR12, UR6, UR5, 0xb ;  /* 0x00000005060c7291 */ /* 0x000fe2000f8e583f */
[----:B------:R-:W-:Y:S01]  /*16a0*/  UMOV UR9, 0x40000040 ;  /* 0x4000004000097882 */ /* 0x000fe20000000000 */
[----:B------:R-:W-:-:S03]  /*16b0*/  UMOV UR11, 0x40000040 ;  /* 0x40000040000b7882 */ /* 0x000fc60000000000 */
[----:B------:R-:W-:Y:S02]  /*16c0*/  UMOV UR8, UR7 ;  /* 0x0000000700087c82 */ /* 0x000fe40008000000 */
[----:B------:R-:W-:Y:S02]  /*16d0*/  UMOV UR10, UR12 ;  /* 0x0000000c000a7c82 */ /* 0x000fe40008000000 */
[----:B------:R-:W-:Y:S01]  /*16e0*/  IGMMA.64x256x32.S8.S8 R24, gdesc[UR8], R24, gsb0 ;  /* 0x06600000081879f1 */ /* 0x000fe20008041018 */
        /* <DEDUP_REMOVED lines=23> */
[----:B------:R-:W-:Y:S01]  /*1860*/  BPT.TRAP 0x1 ;  /* 0x000000040000795c */ /* 0x000fe20000300000 */
.L_x_23:
[----:B01----:R-:W-:Y:S01]  /*1870*/  IMAD R4, R3, 0x8, R6 ;  /* 0x0000000803047824 */ /* 0x003fe200078e0206 */
[----:B------:R-:W-:-:S03]  /*1880*/  ISETP.GT.U32.AND P1, PT, R19, 0x1, PT ;  /* 0x000000011300780c */ /* 0x000fc60003f24070 */
[----:B------:R-:W-:-:S05]  /*1890*/  VIADD R4, R4, 0x20 ;  /* 0x0000002004047836 */ /* 0x000fca0000000000 */
[----:B------:R-:W-:-:S04]  /*18a0*/  PRMT R4, RZ, 0x654, R4 ;  /* 0x00000654ff047816 */ /* 0x000fc80000000004 */
[----:B------:R0:W-:Y:S01]  /*18b0*/  SYNCS.ARRIVE.TRANS64.RED.A1T0 RZ, [R4+URZ], RZ ;  /* 0x000000ff04ff79a7 */ /* 0x0001e2000810043f */
[----:B------:R-:W-:Y:S05]  /*18c0*/  @P1 BRA `(.L_x_24) ;  /* 0x0000000000041947 */ /* 0x000fea0003800000 */
[----:B------:R-:W-:Y:S01]  /*18d0*/  BPT.TRAP 0x1 ;  /* 0x000000040000795c */ /* 0x000fe20000300000 */
.L_x_24:
[----:B------:R-:W-:Y:S01]  /*18e0*/  UIADD3 UR6, UR6, 0x1, URZ ;  /* 0x0000000106067890 */ /* 0x000fe2000fffe03f */
[C---:B------:R-:W-:Y:S01]  /*18f0*/  ISETP.GT.AND P2, PT, R0.reuse, 0x1, PT ;  /* 0x000000010000780c */ /* 0x040fe20003f44270 */
[----:B------:R-:W-:Y:S02]  /*1900*/  VIADD R3, R3, 0x1 ;  /* 0x0000000103037836 */ /* 0x000fe40000000000 */
[----:B------:R-:W-:Y:S01]  /*1910*/  UISETP.NE.AND UP0, UPT, UR6, 0x4, UPT ;  /* 0x000000040600788c */ /* 0x000fe2000bf05270 */
[----:B------:R-:W-:Y:S02]  /*1920*/  VIADD R0, R0, 0xffffffff ;  /* 0xffffffff00007836 */ /* 0x000fe40000000000 */
[C---:B------:R-:W-:Y:S01]  /*1930*/  ISETP.NE.AND P1, PT, R3.reuse, 0x4, PT ;  /* 0x000000040300780c */ /* 0x040fe20003f25270 */
[----:B------:R-:W-:Y:S02]  /*1940*/  USEL UR7, URZ, 0x1, UP0 ;  /* 0x000000013f077887 */ /* 0x000fe40008000000 */
[----:B------:R-:W-:Y:S01]  /*1950*/  USEL UR6, UR6, URZ, UP0 ;  /* 0x0000003f06067287 */ /* 0x000fe20008000000 */
[----:B------:R-:W-:-:S03]  /*1960*/  SEL R3, R3, RZ, P1 ;  /* 0x000000ff03037207 */ /* 0x000fc60000800000 */
[----:B------:R-:W-:Y:S01]  /*1970*/  LOP3.LUT R7, R7, UR7, RZ, 0x3c, !PT ;  /* 0x0000000707077c12 */ /* 0x000fe2000f8e3cff */
[----:B------:R-:W-:Y:S07]  /*1980*/  @P2 BRA `(.L_x_25) ;  /* 0xfffffff800fc2947 */ /* 0x000fee000383ffff */
.L_x_18:
[----:B------:R-:W3:Y:S02]  /*1990*/  LDC R0, c[0x0][0x28c] ;  /* 0x0000a300ff007b82 */ /* 0x000ee40000000800 */
[----:B---3--:R-:W-:-:S13]  /*19a0*/  ISETP.GE.AND P1, PT, R0, 0x1, PT ;  /* 0x000000010000780c */ /* 0x008fda0003f26270 */
[----:B------:R-:W-:Y:S05]  /*19b0*/  @!P1 BRA `(.L_x_26) ;  /* 0x0000000000389947 */ /* 0x000fea0003800000 */
[----:B------:R-:W-:Y:S05]  /*19c0*/  @!P0 BRA `(.L_x_27) ;  /* 0x0000000000048947 */ /* 0x000fea0003800000 */
[----:B------:R-:W-:Y:S01]  /*19d0*/  BPT.TRAP 0x1 ;  /* 0x000000040000795c */ /* 0x000fe20000300000 */
.L_x_27:
[----:B------:R-:W-:Y:S01]  /*19e0*/  UISETP.LT.AND UP0, UPT, UR40, 0x1, UPT ;  /* 0x000000012800788c */ /* 0x000fe2000bf01270 */
[----:B------:R-:W-:-:S03]  /*19f0*/  ISETP.GT.U32.AND P0, PT, R19, 0x1, PT ;  /* 0x000000011300780c */ /* 0x000fc60003f04070 */
[----:B------:R-:W-:-:S04]  /*1a00*/  USEL UR4, UR40, 0x1, UP0 ;  /* 0x0000000128047887 */ /* 0x000fc80008000000 */
[----:B------:R-:W-:-:S04]  /*1a10*/  UIADD3 UR4, UR39, UR40, -UR4 ;  /* 0x0000002827047290 */ /* 0x000fc8000fffe804 */
[----:B------:R-:W-:-:S04]  /*1a20*/  USHF.L.U32 UR4, UR4, 0x3, URZ ;  /* 0x0000000304047899 */ /* 0x000fc8000800063f */
[----:B------:R-:W-:-:S06]  /*1a30*/  ULOP3.LUT UR4, UR4, 0x18, URZ, 0xc0, !UPT ;  /* 0x0000001804047892 */ /* 0x000fcc000f8ec03f */
[----:B------:R-:W-:-:S05]  /*1a40*/  IMAD.U32 R3, RZ, RZ, UR4 ;  /* 0x00000004ff037e24 */ /* 0x000fca000f8e00ff */
[----:B------:R-:W-:-:S04]  /*1a50*/  IADD3 R0, R6, 0x20, R3 ;  /* 0x0000002006007810 */ /* 0x000fc80007ffe003 */
[----:B------:R-:W-:-:S04]  /*1a60*/  PRMT R0, RZ, 0x654, R0 ;  /* 0x00000654ff007816 */ /* 0x000fc80000000000 */
[----:B------:R3:W-:Y:S01]  /*1a70*/  SYNCS.ARRIVE.TRANS64.RED.A1T0 RZ, [R0+URZ], RZ ;  /* 0x000000ff00ff79a7 */ /* 0x0007e2000810043f */
[----:B------:R-:W-:Y:S05]  /*1a80*/  @P0 BRA `(.L_x_26) ;  /* 0x0000000000040947 */ /* 0x000fea0003800000 */
[----:B------:R-:W-:Y:S01]  /*1a90*/  BPT.TRAP 0x1 ;  /* 0x000000040000795c */ /* 0x000fe20000300000 */
.L_x_26:
[----:B------:R-:W4:Y:S01]  /*1aa0*/  LDC R9, c[0x0][0x288] ;  /* 0x0000a200ff097b82 */ /* 0x000f220000000800 */
[--C-:B---3--:R-:W-:Y:S01]  /*1ab0*/  SHF.R.U32.HI R0, RZ, 0x2, R18.reuse ;  /* 0x00000002ff007819 */ /* 0x108fe20000011612 */
[----:B------:R-:W-:Y:S01]  /*1ac0*/  UIADD3 UR39, UR40, UR39, URZ ;  /* 0x0000002728277290 */ /* 0x000fe2000fffe03f */
[----:B01----:R-:W-:Y:S01]  /*1ad0*/  SHF.R.U32.HI R5, RZ, 0x7, R18 ;  /* 0x00000007ff057819 */ /* 0x003fe20000011612 */
[----:B------:R-:W-:Y:S01]  /*1ae0*/  ULDC UR8, c[0x0][0x284] ;  /* 0x0000a10000087ab9 */ /* 0x000fe20000000800 */
[----:B------:R-:W-:Y:S01]  /*1af0*/  LOP3.LUT R4, R18, 0x60, RZ, 0xc0, !PT ;  /* 0x0000006012047812 */ /* 0x000fe200078ec0ff */
[----:B------:R-:W-:Y:S01]  /*1b00*/  USHF.R.U32.HI UR4, URZ, 0x2, UR39 ;  /* 0x000000023f047899 */ /* 0x000fe20008011627 */
[----:B------:R-:W-:Y:S01]  /*1b10*/  LOP3.LUT R3, R0, 0x7, RZ, 0xc0, !PT ;  /* 0x0000000700037812 */ /* 0x000fe200078ec0ff */
[----:B------:R-:W-:Y:S01]  /*1b20*/  UISETP.GT.U32.AND UP1, UPT, UR39, 0x3, UPT ;  /* 0x000000032700788c */ /* 0x000fe2000bf24070 */
[----:B------:R-:W-:Y:S01]  /*1b30*/  LOP3.LUT R0, R5, 0x1, RZ, 0xc0, !PT ;  /* 0x0000000105007812 */ /* 0x000fe200078ec0ff */
[----:B------:R-:W-:Y:S01]  /*1b40*/  ULOP3.LUT UR4, UR4, 0x1, URZ, 0xc0, !UPT ;  /* 0x0000000104047892 */ /* 0x000fe2000f8ec03f */
[----:B------:R-:W-:Y:S01]  /*1b50*/  SHF.R.U32.HI R6, RZ, 0x1, R4 ;  /* 0x00000001ff067819 */ /* 0x000fe20000011604 */
[----:B------:R-:W-:Y:S01]  /*1b60*/  IMAD.SHL.U32 R4, R18, 0x2, RZ ;  /* 0x0000000212047824 */ /* 0x000fe200078e00ff */
[----:B------:R-:W-:Y:S01]  /*1b70*/  SHF.R.S32.HI R14, RZ, 0x1f, R22 ;  /* 0x0000001fff0e7819 */ /* 0x000fe20000011416 */
[----:B------:R-:W-:Y:S01]  /*1b80*/  IMAD.SHL.U32 R8, R0, 0x40, RZ ;  /* 0x0000004000087824 */ /* 0x000fe200078e00ff */
[--C-:B------:R-:W-:Y:S01]  /*1b90*/  IADD3 R5, RZ, -R6, -R3.reuse ;  /* 0x80000006ff057210 */ /* 0x100fe20007ffe803 */
[----:B------:R-:W-:Y:S01]  /*1ba0*/  UISETP.NE.U32.AND UP0, UPT, UR4, 0x1, UPT ;  /* 0x000000010400788c */ /* 0x000fe2000bf05070 */
[----:B------:R-:W-:Y:S01]  /*1bb0*/  LOP3.LUT R4, R4, 0x6, RZ, 0xc0, !PT ;  /* 0x0000000604047812 */ /* 0x000fe200078ec0ff */
[----:B------:R-:W-:Y:S01]  /*1bc0*/  ULDC.64 UR6, c[0x0][0x5d0] ;  /* 0x0001740000067ab9 */ /* 0x000fe20000000a00 */
[----:B------:R-:W-:Y:S01]  /*1bd0*/  LOP3.LUT R3, R8, 0x40, R3, 0xe2, !PT ;  /* 0x0000004008037812 */ /* 0x000fe200078ee203 */
[----:B------:R-:W-:Y:S01]  /*1be0*/  IMAD R7, R0, -0x40, R5 ;  /* 0xffffffc000077824 */ /* 0x000fe200078e0205 */
[----:B------:R-:W-:Y:S01]  /*1bf0*/  LOP3.LUT R0, R18, 0x3, RZ, 0xc0, !PT ;  /* 0x0000000312007812 */ /* 0x000fe200078ec0ff */
[----:B------:R-:W-:Y:S01]  /*1c00*/  UISETP.LT.U32.AND UP1, UPT, UR40, 0x4, UP1 ;  /* 0x000000042800788c */ /* 0x000fe20008f21070 */
[----:B------:R-:W-:Y:S01]  /*1c10*/  PRMT R8, R4, 0x6540, R23 ;  /* 0x0000654004087816 */ /* 0x000fe20000000017 */
[----:B------:R-:W-:Y:S01]  /*1c20*/  IMAD.SHL.U32 R23, R23, 0x100, RZ ;  /* 0x0000010017177824 */ /* 0x000fe200078e00ff */
[----:B------:R-:W-:Y:S01]  /*1c30*/  UISETP.GT.U32.AND UP0, UPT, UR40, 0x3, !UP0 ;  /* 0x000000032800788c */ /* 0x000fe2000c704070 */
[----:B----4-:R-:W-:Y:S01]  /*1c40*/  IMAD R12, R0, -0x2, R9 ;  /* 0xfffffffe000c7824 */ /* 0x010fe200078e0209 */
[----:B------:R-:W-:Y:S01]  /*1c50*/  USEL UR5, URZ, 0x1, !UP1 ;  /* 0x000000013f057887 */ /* 0x000fe2000c800000 */
[----:B------:R-:W-:Y:S01]  /*1c60*/  IMAD.SHL.U32 R0, R152, 0x80, RZ ;  /* 0x0000008098007824 */ /* 0x000fe200078e00ff */
[----:B------:R-:W-:Y:S01]  /*1c70*/  ISETP.GE.AND P0, PT, R23, R9, PT ;  /* 0x000000091700720c */ /* 0x000fe20003f06270 */
[----:B------:R-:W-:Y:S01]  /*1c80*/  IMAD R5, R14, UR6, RZ ;  /* 0x000000060e057c24 */ /* 0x000fe2000f8e02ff */
[----:B------:R-:W-:Y:S01]  /*1c90*/  SHF.R.S32.HI R9, RZ, 0x1f, R8 ;  /* 0x0000001fff097819 */ /* 0x000fe20000011408 */
[----:B------:R-:W-:Y:S01]  /*1ca0*/  USEL UR4, URZ, 0x1, !UP0 ;  /* 0x000000013f047887 */ /* 0x000fe2000c000000 */
[----:B------:R-:W-:Y:S01]  /*1cb0*/  ISETP.GE.OR P0, PT, R0, UR8, P0 ;  /* 0x0000000800007c0c */ /* 0x000fe20008706670 */
[----:B------:R-:W-:Y:S01]  /*1cc0*/  IMAD.WIDE R10, R152, 0x80, RZ ;  /* 0x00000080980a7825 */ /* 0x000fe200078e02ff */
[----:B------:R-:W-:Y:S01]  /*1cd0*/  ULOP3.LUT UR39, UR39, 0x3, URZ, 0xc0, !UPT ;  /* 0x0000000327277892 */ /* 0x000fe2000f8ec03f */
[----:B------:R-:W-:Y:S01]  /*1ce0*/  IADD3 R160, -R0, UR8, R7 ;  /* 0x0000000800a07c10 */ /* 0x000fe2000fffe107 */
[----:B------:R-:W-:Y:S01]  /*1cf0*/  ULOP3.LUT UR38, UR4, UR38, UR5, 0x96, !UPT ;  /* 0x0000002604267292 */ /* 0x000fe2000f8e9605 */
[----:B------:R-:W-:Y:S01]  /*1d00*/  IMAD R13, R22, UR7, R5 ;  /* 0x00000007160d7c24 */ /* 0x000fe2000f8e0205 */
[----:B------:R-:W-:Y:S01]  /*1d10*/  LOP3.LUT R161, R10, R3, R6, 0xfe, !PT ;  /* 0x000000030aa17212 */ /* 0x000fe200078efe06 */
[----:B------:R-:W-:-:S04]  /*1d20*/  IMAD.WIDE.U32 R4, R22, UR6, R8 ;  /* 0x0000000616047c25 */ /* 0x000fc8000f8e0008 */
[----:B------:R-:W-:Y:S02]  /*1d30*/  IMAD.IADD R5, R5, 0x1, R13 ;  /* 0x0000000105057824 */ /* 0x000fe400078e020d */
[----:B------:R-:W-:Y:S02]  /*1d40*/  IMAD.IADD R0, R12, 0x1, -R23 ;  /* 0x000000010c007824 */ /* 0x000fe400078e0a17 */
[----:B------:R-:W-:Y:S01]  /*1d50*/  IMAD.MOV.U32 R152, RZ, RZ, -0x1 ;  /* 0xffffffffff987424 */ /* 0x000fe200078e00ff */
[----:B------:R-:W-:Y:S06]  /*1d60*/  @P0 BRA `(.L_x_28) ;  /* 0x0000006000a00947 */ /* 0x000fec0003800000 */
[----:B------:R-:W0:Y:S01]  /*1d70*/  LDC.64 R12, c[0x0][0x5c8] ;  /* 0x00017200ff0c7b82 */ /* 0x000e220000000a00 */
[----:B------:R-:W-:Y:S01]  /*1d80*/  ULDC.64 UR4, c[0x0][0x5c0] ;  /* 0x0001700000047ab9 */ /* 0x000fe20000000a00 */
[----:B------:R-:W-:Y:S01]  /*1d90*/  BSSY B0, `(.L_x_28) ;  /* 0x0000625000007945 */ /* 0x000fe20003800000 */
[-C--:B0-----:R-:W-:Y:S02]  /*1da0*/  IMAD R6, R11, R12.reuse, RZ ;  /* 0x0000000c0b067224 */ /* 0x081fe400078e02ff */
[----:B------:R-:W-:-:S04]  /*1db0*/  IMAD.WIDE.U32 R4, R161, R12, R4 ;  /* 0x0000000ca1047225 */ /* 0x000fc800078e0004 */
[----:B------:R-:W-:Y:S01]  /*1dc0*/  IMAD R3, R161, R13, R6 ;  /* 0x0000000da1037224 */ /* 0x000fe200078e0206 */
[----:B------:R-:W-:-:S03]  /*1dd0*/  IADD3 R4, P0, R4, UR4, RZ ;  /* 0x0000000404047c10 */ /* 0x000fc6000ff1e0ff */
[----:B------:R-:W-:Y:S01]  /*1de0*/  IMAD.IADD R3, R5, 0x1, R3 ;  /* 0x0000000105037824 */ /* 0x000fe200078e0203 */
[----:B------:R-:W-:-:S04]  /*1df0*/  LEA R6, P1, R12, R4, 0x3 ;  /* 0x000000040c067211 */ /* 0x000fc800078218ff */
[----:B------:R-:W-:Y:S02]  /*1e00*/  IADD3.X R5, R3, UR5, RZ, P0, !PT ;  /* 0x0000000503057c10 */ /* 0x000fe400087fe4ff */
[----:B-----5:R-:W-:Y:S02]  /*1e10*/  ISETP.NE.AND P0, PT, R154, RZ, PT ;  /* 0x000000ff9a00720c */ /* 0x020fe40003f05270 */
[----:B------:R-:W-:-:S11]  /*1e20*/  LEA.HI.X R7, R12, R5, R13, 0x3, P1 ;  /* 0x000000050c077211 */ /* 0x000fd600008f1c0d */
[----:B------:R-:W-:Y:S05]  /*1e30*/  @!P0 BRA `(.L_x_29) ;  /* 0x0000004800608947 */ /* 0x000fea0003800000 */
[----:B------:R-:W0:Y:S01]  /*1e40*/  LDC.64 R156, c[0x0][0x5b0] ;  /* 0x00016c00ff9c7b82 */ /* 0x000e220000000a00 */
[----:B------:R-:W-:Y:S01]  /*1e50*/  ULDC.64 UR4, c[0x0][0x5b8] ;  /* 0x00016e0000047ab9 */ /* 0x000fe20000000a00 */
[----:B------:R-:W-:Y:S01]  /*1e60*/  ISETP.GE.AND P1, PT, R160, 0x1, PT ;  /* 0x00000001a000780c */ /* 0x000fe20003f26270 */
[----:B------:R-:W-:Y:S01]  /*1e70*/  IMAD R3, R14, UR4, RZ ;  /* 0x000000040e037c24 */ /* 0x000fe2000f8e02ff */
[----:B------:R-:W-:Y:S01]  /*1e80*/  BSSY B1, `(.L_x_30) ;  /* 0x000000e000017945 */ /* 0x000fe20003800000 */
[----:B------:R-:W-:Y:S01]  /*1e90*/  IMAD.WIDE.U32 R20, R22, UR4, R8 ;  /* 0x0000000416147c25 */ /* 0x000fe2000f8e0008 */
[----:B------:R-:W-:Y:S02]  /*1ea0*/  ISETP.LT.OR P5, PT, R0, 0x1, !P1 ;  /* 0x000000010000780c */ /* 0x000fe40004fa1670 */
[----:B------:R-:W1:Y:S01]  /*1eb0*/  LDC.64 R158, c[0x0][0x5a8] ;  /* 0x00016a00ff9e7b82 */ /* 0x000e620000000a00 */
[----:B------:R-:W-:Y:S02]  /*1ec0*/  IMAD R3, R22, UR5, R3 ;  /* 0x0000000516037c24 */ /* 0x000fe4000f8e0203 */
[----:B------:R-:W-:-:S02]  /*1ed0*/  IMAD.MOV.U32 R14, RZ, RZ, R20 ;  /* 0x000000ffff0e7224 */ /* 0x000fc400078e0014 */
[----:B------:R-:W-:Y:S02]  /*1ee0*/  IMAD.IADD R15, R21, 0x1, R3 ;  /* 0x00000001150f7824 */ /* 0x000fe400078e0203 */
[-C--:B0-----:R-:W-:Y:S02]  /*1ef0*/  IMAD R10, R11, R156.reuse, RZ ;  /* 0x0000009c0b0a7224 */ /* 0x081fe400078e02ff */
[----:B------:R-:W-:-:S04]  /*1f00*/  IMAD.WIDE.U32 R8, R161, R156, R14 ;  /* 0x0000009ca1087225 */ /* 0x000fc800078e000e */
[----:B------:R-:W-:Y:S01]  /*1f10*/  IMAD R13, R161, R157, R10 ;  /* 0x0000009da10d7224 */ /* 0x000fe200078e020a */
[----:B-1----:R-:W-:-:S04]  /*1f20*/  IADD3 R8, P0, R8, R158, RZ ;  /* 0x0000009e08087210 */ /* 0x002fc80007f1e0ff */
[----:B------:R-:W-:Y:S01]  /*1f30*/  IADD3.X R9, R159, R9, R13, P0, !PT ;  /* 0x000000099f097210 */ /* 0x000fe200007fe40d */
[----:B------:R-:W-:Y:S08]  /*1f40*/  @P5 BRA `(.L_x_31) ;  /* 0x0000000000045947 */ /* 0x000ff00003800000 */
[----:B--2---:R0:W5:Y:S02]  /*1f50*/  LDG.E.U8 R155, desc[UR36][R8.64] ;  /* 0x00000024089b7981 */ /* 0x004164000c1e1100 */
.L_x_31:
[----:B------:R-:W-:Y:S05]  /*1f60*/  BSYNC B1 ;  /* 0x0000000000017941 */ /* 0x000fea0003800000 */
.L_x_30:
[----:B-----5:R-:W-:Y:S01]  /*1f70*/  LOP3.LUT R3, R155, 0xffff, RZ, 0xc0, !PT ;  /* 0x0000ffff9b037812 */ /* 0x020fe200078ec0ff */
[----:B------:R-:W-:Y:S01]  /*1f80*/  IMAD.SHL.U32 R10, R156, 0x8, RZ ;  /* 0x000000089c0a7824 */ /* 0x000fe200078e00ff */
[----:B------:R-:W-:Y:S01]  /*1f90*/  ISETP.LT.OR P2, PT, R0, 0x2, !P1 ;  /* 0x000000020000780c */ /* 0x000fe20004f41670 */
[----:B------:R-:W-:Y:S01]  /*1fa0*/  BSSY B1, `(.L_x_32) ;  /* 0x000000e000017945 */ /* 0x000fe20003800000 */
[----:B------:R-:W-:Y:S02]  /*1fb0*/  PRMT R3, R3, 0x8880, RZ ;  /* 0x0000888003037816 */ /* 0x000fe400000000ff */
[----:B------:R-:W-:Y:S02]  /*1fc0*/  SHF.L.U64.HI R11, R156, 0x3, R157 ;  /* 0x000000039c0b7819 */ /* 0x000fe4000001029d */
[----:B------:R-:W-:Y:S01]  /*1fd0*/  ISETP.GE.AND P0, PT, R160, 0x9, PT ;  /* 0x00000009a000780c */ /* 0x000fe20003f06270 */
[----:B------:R-:W-:Y:S02]  /*1fe0*/  IMAD R12, R3, R154, RZ ;  /* 0x0000009a030c7224 */ /* 0x000fe400078e02ff */
[----:B------:R-:W-:-:S04]  /*1ff0*/  IMAD.WIDE.U32 R10, R161, R156, R10 ;  /* 0x0000009ca10a7225 */ /* 0x000fc800078e000a */
[----:B------:R-:W-:Y:S01]  /*2000*/  @!P5 IMAD R3, R24, R153, R12 ;  /* 0x000000991803d224 */ /* 0x000fe200078e020c */
[----:B------:R-:W-:Y:S01]  /*2010*/  IADD3 R10, P3, P4, R20, R158, R10 ;  /* 0x0000009e140a7210 */ /* 0x000fe20007c7e00a */
[----:B------:R-:W-:-:S03]  /*2020*/  IMAD.IADD R13, R13, 0x1, R11 ;  /* 0x000000010d0d7824 */ /* 0x000fc600078e020b */
[----:B------:R1:W-:Y:S01]  /*2030*/  @!P5 STG.E.U8 desc[UR36][R4.64], R3 ;  /* 0x000000030400d986 */ /* 0x0003e2000c101124 */
[----:B------:R-:W-:Y:S08]  /*2040*/  @P2 BRA `(.L_x_33) ;  /* 0x00000000000c2947 */ /* 0x000ff00003800000 */
[----:B--2---:R-:W1:Y:S02]  /*2050*/  LDG.E.U8 R155, desc[UR36][R8.64+0x1] ;  /* 0x00000124089b7981 */ /* 0x004e64000c1e1100 */
[----:B-1----:R-:W-:-:S05]  /*2060*/  PRMT R3, R155, 0x8880, RZ ;  /* 0x000088809b037816 */ /* 0x002fca00000000ff */
[----:B------:R-:W-:-:S07]  /*2070*/  IMAD R12, R3, R154, RZ ;  /* 0x0000009a030c7224 */ /* 0x000fce00078e02ff */
.L_x_33:
[----:B------:R-:W-:Y:S05]  /*2080*/  BSYNC B1 ;  /* 0x0000000000017941 */ /* 0x000fea0003800000 */
.L_x_32:
[C---:B------:R-:W-:Y:S01]  /*2090*/  ISETP.LT.OR P5, PT, R0.reuse, 0x1, !P0 ;  /* 0x000000010000780c */ /* 0x040fe200047a1670 */
[----:B------:R-:W-:Y:S01]  /*20a0*/  @!P2 IMAD R25, R25, R153, R12 ;  /* 0x000000991919a224 */ /* 0x000fe200078e020c */
[----:B------:R-:W-:Y:S01]  /*20b0*/  BSSY B1, `(.L_x_34) ;  /* 0x000000a000017945 */ /* 0x000fe20003800000 */
[----:B------:R-:W-:Y:S02]  /*20c0*/  IADD3.X R11, R15, R159, R13, P3, P4 ;  /* 0x0000009f0f0b7210 */ /* 0x000fe40001fe840d */
[C---:B------:R-:W-:Y:S01]  /*20d0*/  ISETP.LT.OR P3, PT, R0.reuse, 0x2, !P0 ;  /* 0x000000020000780c */ /* 0x040fe20004761670 */
[----:B------:R3:W-:Y:S01]  /*20e0*/  @!P2 STG.E.U8 desc[UR36][R4.64+0x1], R25 ;  /* 0x000001190400a986 */ /* 0x0007e2000c101124 */
[C---:B------:R-:W-:Y:S02]  /*20f0*/  ISETP.LT.OR P4, PT, R0.reuse, 0x9, !P1 ;  /* 0x000000090000780c */ /* 0x040fe40004f81670 */
[----:B------:R-:W-:-:S04]  /*2100*/  ISETP.LT.OR P2, PT, R0, 0xa, !P1 ;  /* 0x0000000a0000780c */ /* 0x000fc80004f41670 */
[----:B------:R-:W-:Y:S09]  /*2110*/  @P5 BRA `(.L_x_35) ;  /* 0x00000000000c5947 */ /* 0x000ff20003800000 */
[----:B--2---:R-:W1:Y:S02]  /*2120*/  LDG.E.U8 R155, desc[UR36][R10.64] ;  /* 0x000000240a9b7981 */ /* 0x004e64000c1e1100 */
[----:B-1----:R-:W-:-:S05]  /*2130*/  PRMT R3, R155, 0x8880, RZ ;  /* 0x000088809b037816 */ /* 0x002fca00000000ff */
[----:B------:R-:W-:-:S07]  /*2140*/  IMAD R12, R3, R154, RZ ;  /* 0x0000009a030c7224 */ /* 0x000fce00078e02ff */
.L_x_35:
[----:B------:R-:W-:Y:S05]  /*2150*/  BSYNC B1 ;  /* 0x0000000000017941 */ /* 0x000fea0003800000 */
.L_x_34:
[----:B-1----:R-:W-:Y:S01]  /*2160*/  @!P5 IMAD R3, R26, R153, R12 ;  /* 0x000000991a03d224 */ /* 0x002fe200078e020c */
[----:B------:R-:W-:Y:S04]  /*2170*/  BSSY B1, `(.L_x_36) ;  /* 0x0000006000017945 */ /* 0x000fe80003800000 */
[----:B------:R1:W-:Y:S01]  /*2180*/  @!P5 STG.E.U8 desc[UR36][R6.64], R3 ;  /* 0x000000030600d986 */ /* 0x0003e2000c101124 */
[----:B------:R-:W-:Y:S05]  /*2190*/  @P3 BRA `(.L_x_37) ;  /* 0x00000000000c3947 */ /* 0x000fea0003800000 */
[----:B--2---:R-:W1:Y:S02]  /*21a0*/  LDG.E.U8 R155, desc[UR36][R10.64+0x1] ;  /* 0x000001240a9b7981 */ /* 0x004e64000c1e1100 */
[----:B-1----:R-:W-:-:S05]  /*21b0*/  PRMT R3, R155, 0x8880, RZ ;  /* 0x000088809b037816 */ /* 0x002fca00000000ff */
[----:B------:R-:W-:-:S07]  /*21c0*/  IMAD R12, R3, R154, RZ ;  /* 0x0000009a030c7224 */ /* 0x000fce00078e02ff */
.L_x_37:
[----:B------:R-:W-:Y:S05]  /*21d0*/  BSYNC B1 ;  /* 0x0000000000017941 */ /* 0x000fea0003800000 */
.L_x_36:
[----:B------:R-:W-:Y:S01]  /*21e0*/  @!P3 IMAD R27, R27, R153, R12 ;  /* 0x000000991b1bb224 */ /* 0x000fe200078e020c */
[----:B------:R-:W-:Y:S04]  /*21f0*/  BSSY B1, `(.L_x_38) ;  /* 0x0000006000017945 */ /* 0x000fe80003800000 */
[----:B------:R4:W-:Y:S01]  /*2200*/  @!P3 STG.E.U8 desc[UR36][R6.64+0x1], R27 ;  /* 0x0000011b0600b986 */ /* 0x0009e2000c101124 */
[----:B------:R-:W-:Y:S05]  /*2210*/  @P4 BRA `(.L_x_39) ;  /* 0x00000000000c4947 */ /* 0x000fea0003800000 */
[----:B--2---:R-:W1:Y:S02]  /*2220*/  LDG.E.U8 R155, desc[UR36][R8.64+0x8] ;  /* 0x00000824089b7981 */ /* 0x004e64000c1e1100 */
[----:B-1----:R-:W-:-:S05]  /*2230*/  PRMT R3, R155, 0x8880, RZ ;  /* 0x000088809b037816 */ /* 0x002fca00000000ff */
[----:B------:R-:W-:-:S07]  /*2240*/  IMAD R12, R3, R154, RZ ;  /* 0x0000009a030c7224 */ /* 0x000fce00078e02ff */
.L_x_39:
[----:B------:R-:W-:Y:S05]  /*2250*/  BSYNC B1 ;  /* 0x0000000000017941 */ /* 0x000fea0003800000 */
.L_x_38:
[----:B-1----:R-:W-:Y:S01]  /*2260*/  @!P4 IMAD R3, R28, R153, R12 ;  /* 0x000000991c03c224 */ /* 0x002fe200078e020c */
[----:B------:R-:W-:Y:S04]  /*2270*/  BSSY B1, `(.L_x_40) ;  /* 0x0000006000017945 */ /* 0x000fe80003800000 */
[----:B------:R1:W-:Y:S01]  /*2280*/  @!P4 STG.E.U8 desc[UR36][R4.64+0x8], R3 ;  /* 0x000008030400c986 */ /* 0x0003e2000c101124 */
[----:B------:R-:W-:Y:S05]  /*2290*/  @P2 BRA `(.L_x_41) ;  /* 0x00000000000c2947 */ /* 0x000fea0003800000 */
[----:B--2---:R-:W1:Y:S02]  /*22a0*/  LDG.E.U8 R155, desc[UR36][R8.64+0x9] ;  /* 0x00000924089b7981 */ /* 0x004e64000c1e1100 */
[----:B-1----:R-:W-:-:S05]  /*22b0*/  PRMT R3, R155, 0x8880, RZ ;  /* 0x000088809b037816 */ /* 0x002fca00000000ff */
[----:B------:R-:W-:-:S07]  /*22c0*/  IMAD R12, R3, R154, RZ ;  /* 0x0000009a030c7224 */ /* 0x000fce00078e02ff */
.L_x_41:
[----:B------:R-:W-:Y:S05]  /*22d0*/  BSYNC B1 ;  /* 0x0000000000017941 */ /* 0x000fea0003800000 */
.L_x_40:
[C---:B------:R-:W-:Y:S01]  /*22e0*/  ISETP.LT.OR P4, PT, R0.reuse, 0x9, !P0 ;  /* 0x000000090000780c */ /* 0x040fe20004781670 */
[----:B------:R-:W-:Y:S01]  /*22f0*/  @!P2 IMAD R29, R29, R153, R12 ;  /* 0x000000991d1da224 */ /* 0x000fe200078e020c */
[----:B------:R-:W-:Y:S01]  /*2300*/  BSSY B1, `(.L_x_42) ;  /* 0x0000009000017945 */ /* 0x000fe20003800000 */
[C---:B------:R-:W-:Y:S02]  /*2310*/  ISETP.LT.OR P3, PT, R0.reuse, 0xa, !P0 ;  /* 0x0000000a0000780c */ /* 0x040fe40004761670 */
[C---:B------:R-:W-:Y:S01]  /*2320*/  ISETP.LT.OR P5, PT, R0.reuse, 0x11, !P1 ;  /* 0x000000110000780c */ /* 0x040fe20004fa1670 */
[----:B------:R0:W-:Y:S01]  /*2330*/  @!P2 STG.E.U8 desc[UR36][R4.64+0x9], R29 ;  /* 0x0000091d0400a986 */ /* 0x0001e2000c101124 */
[----:B------:R-:W-:-:S06]  /*2340*/  ISETP.LT.OR P2, PT, R0, 0x12, !P1 ;  /* 0x000000120000780c */ /* 0x000fcc0004f41670 */
[----:B------:R-:W-:Y:S07]  /*2350*/  @P4 BRA `(.L_x_43) ;  /* 0x00000000000c4947 */ /* 0x000fee0003800000 */
[----:B--2---:R-:W1:Y:S02]  /*2360*/  LDG.E.U8 R155, desc[UR36][R10.64+0x8] ;  /* 0x000008240a9b7981 */ /* 0x004e64000c1e1100 */
[----:B-1----:R-:W-:-:S05]  /*2370*/  PRMT R3, R155, 0x8880, RZ ;  /* 0x000088809b037816 */ /* 0x002fca00000000ff */
[----:B------:R-:W-:-:S07]  /*2380*/  IMAD R12, R3, R154, RZ ;  /* 0x0000009a030c7224 */ /* 0x000fce00078e02ff */
.L_x_43:
[----:B------:R-:W-:Y:S05]  /*2390*/  BSYNC B1 ;  /* 0x0000000000017941 */ /* 0x000fea0003800000 */
.L_x_42:
[----:B-1----:R-:W-:Y:S01]  /*23a0*/  @!P4 IMAD R3, R30, R153, R12 ;  /* 0x000000991e03c224 */ /* 0x002fe200078e020c */
[----:B------:R-:W-:Y:S04]  /*23b0*/  BSSY B1, `(.L_x_44) ;  /* 0x0000006000017945 */ /* 0x000fe80003800000 */
[----:B------:R1:W-:Y:S01]  /*23c0*/  @!P4 STG.E.U8 desc[UR36][R6.64+0x8], R3 ;  /* 0x000008030600c986 */ /* 0x0003e2000c101124 */
[----:B------:R-:W-:Y:S05]  /*23d0*/  @P3 BRA `(.L_x_45) ;  /* 0x00000000000c3947 */ /* 0x000fea0003800000 */
[----:B--2---:R-:W1:Y:S02]  /*23e0*/  LDG.E.U8 R155, desc[UR36][R10.64+0x9] ;  /* 0x000009240a9b7981 */ /* 0x004e64000c1e1100 */
[----:B-1----:R-:W-:-:S05]  /*23f0*/  PRMT R3, R155, 0x8880, RZ ;  /* 0x000088809b037816 */ /* 0x002fca00000000ff */
[----:B------:R-:W-:-:S07]  /*2400*/  IMAD R12, R3, R154, RZ ;  /* 0x0000009a030c7224 */ /* 0x000fce00078e02ff */
.L_x_45:
[----:B------:R-:W-:Y:S05]  /*2410*/  BSYNC B1 ;  /* 0x0000000000017941 */ /* 0x000fea0003800000 */
.L_x_44:
[----:B------:R-:W-:Y:S01]  /*2420*/  @!P3 IMAD R31, R31, R153, R12 ;  /* 0x000000991f1fb224 */ /* 0x000fe200078e020c */
[----:B------:R-:W-:Y:S04]  /*2430*/  BSSY B1, `(.L_x_46) ;  /* 0x0000006000017945 */ /* 0x000fe80003800000 */
[----:B------:R0:W-:Y:S01]  /*2440*/  @!P3 STG.E.U8 desc[UR36][R6.64+0x9], R31 ;  /* 0x0000091f0600b986 */ /* 0x0001e2000c101124 */
[----:B------:R-:W-:Y:S05]  /*2450*/  @P5 BRA `(.L_x_47) ;  /* 0x00000000000c5947 */ /* 0x000fea0003800000 */
[----:B--2---:R-:W1:Y:S02]  /*2460*/  LDG.E.U8 R155, desc[UR36][R8.64+0x10] ;  /* 0x00001024089b7981 */ /* 0x004e64000c1e1100 */
[----:B-1----:R-:W-:-:S05]  /*2470*/  PRMT R3, R155, 0x8880, RZ ;  /* 0x000088809b037816 */ /* 0x002fca00000000ff */
[----:B------:R-:W-:-:S07]  /*2480*/  IMAD R12, R3, R154, RZ ;  /* 0x0000009a030c7224 */ /* 0x000fce00078e02ff */
.L_x_47:
[----:B------:R-:W-:Y:S05]  /*2490*/  BSYNC B1 ;  /* 0x0000000000017941 */ /* 0x000fea0003800000 */
.L_x_46:
[----:B-1----:R-:W-:Y:S01]  /*24a0*/  @!P5 IMAD R3, R32, R153, R12 ;  /* 0x000000992003d224 */ /* 0x002fe200078e020c */
[----:B------:R-:W-:Y:S04]  /*24b0*/  BSSY B1, `(.L_x_48) ;  /* 0x0000006000017945 */ /* 0x000fe80003800000 */
[----:B------:R1:W-:Y:S01]  /*24c0*/  @!P5 STG.E.U8 desc[UR36][R4.64+0x10], R3 ;  /* 0x000010030400d986 */ /* 0x0003e2000c101124 */
[----:B------:R-:W-:Y:S05]  /*24d0*/  @P2 BRA `(.L_x_49) ;  /* 0x00000000000c2947 */ /* 0x000fea0003800000 */
[----:B--2---:R-:W1:Y:S02]  /*24e0*/  LDG.E.U8 R155, desc[UR36][R8.64+0x11] ;  /* 0x00001124089b7981 */ /* 0x004e64000c1e1100 */
[----:B-1----:R-:W-:-:S05]  /*24f0*/  PRMT R3, R155, 0x8880, RZ ;  /* 0x000088809b037816 */ /* 0x002fca00000000ff */
[----:B------:R-:W-:-:S07]  /*2500*/  IMAD R12, R3, R154, RZ ;  /* 0x0000009a030c7224 */ /* 0x000fce00078e02ff */
.L_x_49:
[----:B------:R-:W-:Y:S05]  /*2510*/  BSYNC B1 ;  /* 0x0000000000017941 */ /* 0x000fea0003800000 */
.L_x_48:
        /* <DEDUP_REMOVED lines=11> */
.L_x_51:
[----:B------:R-:W-:Y:S05]  /*25d0*/  BSYNC B1 ;  /* 0x0000000000017941 */ /* 0x000fea0003800000 */
.L_x_50:
[----:B-1----:R-:W-:Y:S01]  /*25e0*/  @!P4 IMAD R3, R34, R153, R12 ;  /* 0x000000992203c224 */ /* 0x002fe200078e020c */
[----:B------:R-:W-:Y:S04]  /*25f0*/  BSSY B1, `(.L_x_52) ;  /* 0x0000006000017945 */ /* 0x000fe80003800000 */
[----:B------:R1:W-:Y:S01]  /*2600*/  @!P4 STG.E.U8 desc[UR36][R6.64+0x10], R3 ;  /* 0x000010030600c986 */ /* 0x0003e2000c101124 */
[----:B------:R-:W-:Y:S05]  /*2610*/  @P3 BRA `(.L_x_53) ;  /* 0x00000000000c3947 */ /* 0x000fea0003800000 */
[----:B--2---:R-:W1:Y:S02]  /*2620*/  LDG.E.U8 R155, desc[UR36][R10.64+0x11] ;  /* 0x000011240a9b7981 */ /* 0x004e64000c1e1100 */
[----:B-1----:R-:W-:-:S05]  /*2630*/  PRMT R3, R155, 0x8880, RZ ;  /* 0x000088809b037816 */ /* 0x002fca00000000ff */
[----:B------:R-:W-:-:S07]  /*2640*/  IMAD R12, R3, R154, RZ ;  /* 0x0000009a030c7224 */ /* 0x000fce00078e02ff */
.L_x_53:
[----:B------:R-:W-:Y:S05]  /*2650*/  BSYNC B1 ;  /* 0x0000000000017941 */ /* 0x000fea0003800000 */
.L_x_52:
[----:B------:R-:W-:Y:S01]  /*2660*/  @!P3 IMAD R35, R35, R153, R12 ;  /* 0x000000992323b224 */ /* 0x000fe200078e020c */
[----:B------:R-:W-:Y:S04]  /*2670*/  BSSY B1, `(.L_x_54) ;  /* 0x0000006000017945 */ /* 0x000fe80003800000 */
[----:B------:R0:W-:Y:S01]  /*2680*/  @!P3 STG.E.U8 desc[UR36][R6.64+0x11], R35 ;  /* 0x000011230600b986 */ /* 0x0001e2000c101124 */
[----:B------:R-:W-:Y:S05]  /*2690*/  @P5 BRA `(.L_x_55) ;  /* 0x00000000000c5947 */ /* 0x000fea0003800000 */
[----:B--2---:R-:W1:Y:S02]  /*26a0*/  LDG.E.U8 R155, desc[UR36][R8.64+0x18] ;  /* 0x00001824089b7981 */ /* 0x004e64000c1e1100 */
[----:B-1----:R-:W-:-:S05]  /*26b0*/  PRMT R3, R155, 0x8880, RZ ;  /* 0x000088809b037816 */ /* 0x002fca00000000ff */
[----:B------:R-:W-:-:S07]  /*26c0*/  IMAD R12, R3, R154, RZ ;  /* 0x0000009a030c7224 */ /* 0x000fce00078e02ff */
.L_x_55:
[----:B------:R-:W-:Y:S05]  /*26d0*/  BSYNC B1 ;  /* 0x0000000000017941 */ /* 0x000fea0003800000 */
.L_x_54:
[----:B-1----:R-:W-:Y:S01]  /*26e0*/  @!P5 IMAD R3, R36, R153, R12 ;  /* 0x000000992403d224 */ /* 0x002fe200078e020c */
[----:B------:R-:W-:Y:S04]  /*26f0*/  BSSY B1, `(.L_x_56) ;  /* 0x0000006000017945 */ /* 0x000fe80003800000 */
[----:B------:R1:W-:Y:S01]  /*2700*/  @!P5 STG.E.U8 desc[UR36][R4.64+0x18], R3 ;  /* 0x000018030400d986 */ /* 0x0003e2000c101124 */
[----:B------:R-:W-:Y:S05]  /*2710*/  @P2 BRA `(.L_x_57) ;  /* 0x00000000000c2947 */ /* 0x000fea0003800000 */
[----:B--2---:R-:W1:Y:S02]  /*2720*/  LDG.E.U8 R155, desc[UR36][R8.64+0x19] ;  /* 0x00001924089b7981 */ /* 0x004e64000c1e1100 */
[----:B-1----:R-:W-:-:S05]  /*2730*/  PRMT R3, R155, 0x8880, RZ ;  /* 0x000088809b037816 */ /* 0x002fca00000000ff */
[----:B------:R-:W-:-:S07]  /*2740*/  IMAD R12, R3, R154, RZ ;  /* 0x0000009a030c7224 */ /* 0x000fce00078e02ff */
.L_x_57:
[----:B------:R-:W-:Y:S05]  /*2750*/  BSYNC B1 ;  /* 0x0000000000017941 */ /* 0x000fea0003800000 */
.L_x_56:
        /* <DEDUP_REMOVED lines=11> */
.L_x_59:
[----:B------:R-:W-:Y:S05]  /*2810*/  BSYNC B1 ;  /* 0x0000000000017941 */ /* 0x000fea0003800000 */
.L_x_58:
[----:B-1----:R-:W-:Y:S01]  /*2820*/  @!P4 IMAD R3, R38, R153, R12 ;  /* 0x000000992603c224 */ /* 0x002fe200078e020c */
[----:B------:R-:W-:Y:S04]  /*2830*/  BSSY B1, `(.L_x_60) ;  /* 0x0000006000017945 */ /* 0x000fe80003800000 */
[----:B------:R1:W-:Y:S01]  /*2840*/  @!P4 STG.E.U8 desc[UR36][R6.64+0x18], R3 ;  /* 0x000018030600c986 */ /* 0x0003e2000c101124 */
[----:B------:R-:W-:Y:S05]  /*2850*/  @P3 BRA `(.L_x_61) ;  /* 0x00000000000c3947 */ /* 0x000fea0003800000 */
[----:B--2---:R-:W1:Y:S02]  /*2860*/  LDG.E.U8 R155, desc[UR36][R10.64+0x19] ;  /* 0x000019240a9b7981 */ /* 0x004e64000c1e1100 */
[----:B-1----:R-:W-:-:S05]  /*2870*/  PRMT R3, R155, 0x8880, RZ ;  /* 0x000088809b037816 */ /* 0x002fca00000000ff */
[----:B------:R-:W-:-:S07]  /*2880*/  IMAD R12, R3, R154, RZ ;  /* 0x0000009a030c7224 */ /* 0x000fce00078e02ff */
.L_x_61:
[----:B------:R-:W-:Y:S05]  /*2890*/  BSYNC B1 ;  /* 0x0000000000017941 */ /* 0x000fea0003800000 */
.L_x_60:
[----:B------:R-:W-:Y:S01]  /*28a0*/  @!P3 IMAD R39, R39, R153, R12 ;  /* 0x000000992727b224 */ /* 0x000fe200078e020c */
[----:B------:R-:W-:Y:S04]  /*28b0*/  BSSY B1, `(.L_x_62) ;  /* 0x0000006000017945 */ /* 0x000fe80003800000 */
[----:B------:R0:W-:Y:S01]  /*28c0*/  @!P3 STG.E.U8 desc[UR36][R6.64+0x19], R39 ;  /* 0x000019270600b986 */ /* 0x0001e2000c101124 */
[----:B------:R-:W-:Y:S05]  /*28d0*/  @P5 BRA `(.L_x_63) ;  /* 0x00000000000c5947 */ /* 0x000fea0003800000 */
[----:B--2---:R-:W1:Y:S02]  /*28e0*/  LDG.E.U8 R155, desc[UR36][R8.64+0x20] ;  /* 0x00002024089b7981 */ /* 0x004e64000c1e1100 */
[----:B-1----:R-:W-:-:S05]  /*28f0*/  PRMT R3, R155, 0x8880, RZ ;  /* 0x000088809b037816 */ /* 0x002fca00000000ff */
[----:B------:R-:W-:-:S07]  /*2900*/  IMAD R12, R3, R154, RZ ;  /* 0x0000009a030c7224 */ /* 0x000fce00078e02ff */
.L_x_63:
[----:B------:R-:W-:Y:S05]  /*2910*/  BSYNC B1 ;  /* 0x0000000000017941 */ /* 0x000fea0003800000 */
.L_x_62:
[----:B-1----:R-:W-:Y:S01]  /*2920*/  @!P5 IMAD R3, R40, R153, R12 ;  /* 0x000000992803d224 */ /* 0x002fe200078e020c */
[----:B------:R-:W-:Y:S04]  /*2930*/  BSSY B1, `(.L_x_64) ;  /* 0x0000006000017945 */ /* 0x000fe80003800000 */
[----:B------:R1:W-:Y:S01]  /*2940*/  @!P5 STG.E.U8 desc[UR36][R4.64+0x20], R3 ;  /* 0x000020030400d986 */ /* 0x0003e2000c101124 */
[----:B------:R-:W-:Y:S05]  /*2950*/  @P2 BRA `(.L_x_65) ;  /* 0x00000000000c2947 */ /* 0x000fea0003800000 */
[----:B--2---:R-:W1:Y:S02]  /*2960*/  LDG.E.U8 R155, desc[UR36][R8.64+0x21] ;  /* 0x00002124089b7981 */ /* 0x004e64000c1e1100 */
[----:B-1----:R-:W-:-:S05]  /*2970*/  PRMT R3, R155, 0x8880, RZ ;  /* 0x000088809b037816 */ /* 0x002fca00000000ff */
[----:B------:R-:W-:-:S07]  /*2980*/  IMAD R12, R3, R154, RZ ;  /* 0x0000009a030c7224 */ /* 0x000fce00078e02ff */
.L_x_65:
[----:B------:R-:W-:Y:S05]  /*2990*/  BSYNC B1 ;  /* 0x0000000000017941 */ /* 0x000fea0003800000 */
.L_x_64:
        /* <DEDUP_REMOVED lines=11> */
.L_x_67:
[----:B------:R-:W-:Y:S05]  /*2a50*/  BSYNC B1 ;  /* 0x0000000000017941 */ /* 0x000fea0003800000 */
.L_x_66:
[----:B-1----:R-:W-:Y:S01]  /*2a60*/  @!P4 IMAD R3, R42, R153, R12 ;  /* 0x000000992a03c224 */ /* 0x002fe200078e020c */
[----:B------:R-:W-:Y:S04]  /*2a70*/  BSSY B1, `(.L_x_68) ;  /* 0x0000006000017945 */ /* 0x000fe80003800000 */
[----:B------:R1:W-:Y:S01]  /*2a80*/  @!P4 STG.E.U8 desc[UR36][R6.64+0x20], R3 ;  /* 0x000020030600c986 */ /* 0x0003e2000c101124 */
[----:B------:R-:W-:Y:S05]  /*2a90*/  @P3 BRA `(.L_x_69) ;  /* 0x00000000000c3947 */ /* 0x000fea0003800000 */
[----:B--2---:R-:W1:Y:S02]  /*2aa0*/  LDG.E.U8 R155, desc[UR36][R10.64+0x21] ;  /* 0x000021240a9b7981 */ /* 0x004e64000c1e1100 */
[----:B-1----:R-:W-:-:S05]  /*2ab0*/  PRMT R3, R155, 0x8880, RZ ;  /* 0x000088809b037816 */ /* 0x002fca00000000ff */
[----:B------:R-:W-:-:S07]  /*2ac0*/  IMAD R12, R3, R154, RZ ;  /* 0x0000009a030c7224 */ /* 0x000fce00078e02ff */
.L_x_69:
[----:B------:R-:W-:Y:S05]  /*2ad0*/  BSYNC B1 ;  /* 0x0000000000017941 */ /* 0x000fea0003800000 */
.L_x_68:
[----:B------:R-:W-:Y:S01]  /*2ae0*/  @!P3 IMAD R43, R43, R153, R12 ;  /* 0x000000992b2bb224 */ /* 0x000fe200078e020c */
[----:B------:R-:W-:Y:S04]  /*2af0*/  BSSY B1, `(.L_x_70) ;  /* 0x0000006000017945 */ /* 0x000fe80003800000 */
[----:B------:R0:W-:Y:S01]  /*2b00*/  @!P3 STG.E.U8 desc[UR36][R6.64+0x21], R43 ;  /* 0x0000212b0600b986 */ /* 0x0001e2000c101124 */
[----:B------:R-:W-:Y:S05]  /*2b10*/  @P5 BRA `(.L_x_71) ;  /* 0x00000000000c5947 */ /* 0x000fea0003800000 */
[----:B--2---:R-:W1:Y:S02]  /*2b20*/  LDG.E.U8 R155, desc[UR36][R8.64+0x28] ;  /* 0x00002824089b7981 */ /* 0x004e64000c1e1100 */
[----:B-1----:R-:W-:-:S05]  /*2b30*/  PRMT R3, R155, 0x8880, RZ ;  /* 0x000088809b037816 */ /* 0x002fca00000000ff */
[----:B------:R-:W-:-:S07]  /*2b40*/  IMAD R12, R3, R154, RZ ;  /* 0x0000009a030c7224 */ /* 0x000fce00078e02ff */
.L_x_71:
[----:B------:R-:W-:Y:S05]  /*2b50*/  BSYNC B1 ;  /* 0x0000000000017941 */ /* 0x000fea0003800000 */
.L_x_70:
[----:B-1----:R-:W-:Y:S01]  /*2b60*/  @!P5 IMAD R3, R44, R153, R12 ;  /* 0x000000992c03d224 */ /* 0x002fe200078e020c */
[----:B------:R-:W-:Y:S04]  /*2b70*/  BSSY B1, `(.L_x_72) ;  /* 0x0000006000017945 */ /* 0x000fe80003800000 */
[----:B------:R1:W-:Y:S01]  /*2b80*/  @!P5 STG.E.U8 desc[UR36][R4.64+0x28], R3 ;  /* 0x000028030400d986 */ /* 0x0003e2000c101124 */
[----:B------:R-:W-:Y:S05]  /*2b90*/  @P2 BRA `(.L_x_73) ;  /* 0x00000000000c2947 */ /* 0x000fea0003800000 */
[----:B--2---:R-:W1:Y:S02]  /*2ba0*/  LDG.E.U8 R155, desc[UR36][R8.64+0x29] ;  /* 0x00002924089b7981 */ /* 0x004e64000c1e1100 */
[----:B-1----:R-:W-:-:S05]  /*2bb0*/  PRMT R3, R155, 0x8880, RZ ;  /* 0x000088809b037816 */ /* 0x002fca00000000ff */
[----:B------:R-:W-:-:S07]  /*2bc0*/  IMAD R12, R3, R154, RZ ;  /* 0x0000009a030c7224 */ /* 0x000fce00078e02ff */
.L_x_73:
[----:B------:R-:W-:Y:S05]  /*2bd0*/  BSYNC B1 ;  /* 0x0000000000017941 */ /* 0x000fea0003800000 */
.L_x_72:
        /* <DEDUP_REMOVED lines=11> */
.L_x_75:
[----:B------:R-:W-:Y:S05]  /*2c90*/  BSYNC B1 ;  /* 0x0000000000017941 */ /* 0x000fea0003800000 */
.L_x_74:
[----:B-1----:R-:W-:Y:S01]  /*2ca0*/  @!P4 IMAD R3, R46, R153, R12 ;  /* 0x000000992e03c224 */ /* 0x002fe200078e020c */
[----:B------:R-:W-:Y:S04]  /*2cb0*/  BSSY B1, `(.L_x_76) ;  /* 0x0000006000017945 */ /* 0x000fe80003800000 */
[----:B------:R1:W-:Y:S01]  /*2cc0*/  @!P4 STG.E.U8 desc[UR36][R6.64+0x28], R3 ;  /* 0x000028030600c986 */ /* 0x0003e2000c101124 */
[----:B------:R-:W-:Y:S05]  /*2cd0*/  @P3 BRA `(.L_x_77) ;  /* 0x00000000000c3947 */ /* 0x000fea0003800000 */
[----:B--2---:R-:W1:Y:S02]  /*2ce0*/  LDG.E.U8 R155, desc[UR36][R10.64+0x29] ;  /* 0x000029240a9b7981 */ /* 0x004e64000c1e1100 */
[----:B-1----:R-:W-:-:S05]  /*2cf0*/  PRMT R3, R155, 0x8880, RZ ;  /* 0x000088809b037816 */ /* 0x002fca00000000ff */
[----:B------:R-:W-:-:S07]  /*2d00*/  IMAD R12, R3, R154, RZ ;  /* 0x0000009a030c7224 */ /* 0x000fce00078e02ff */
.L_x_77:
[----:B------:R-:W-:Y:S05]  /*2d10*/  BSYNC B1 ;  /* 0x0000000000017941 */ /* 0x000fea0003800000 */
.L_x_76:
[----:B------:R-:W-:Y:S01]  /*2d20*/  @!P3 IMAD R47, R47, R153, R12 ;  /* 0x000000992f2fb224 */ /* 0x000fe200078e020c */
[----:B------:R-:W-:Y:S04]  /*2d30*/  BSSY B1, `(.L_x_78) ;  /* 0x0000006000017945 */ /* 0x000fe80003800000 */
[----:B------:R0:W-:Y:S01]  /*2d40*/  @!P3 STG.E.U8 desc[UR36][R6.64+0x29], R47 ;  /* 0x0000292f0600b986 */ /* 0x0001e2000c101124 */
[----:B------:R-:W-:Y:S05]  /*2d50*/  @P5 BRA `(.L_x_79) ;  /* 0x00000000000c5947 */ /* 0x000fea0003800000 */
[----:B--2---:R-:W1:Y:S02]  /*2d60*/  LDG.E.U8 R155, desc[UR36][R8.64+0x30] ;  /* 0x00003024089b7981 */ /* 0x004e64000c1e1100 */
[----:B-1----:R-:W-:-:S05]  /*2d70*/  PRMT R3, R155, 0x8880, RZ ;  /* 0x000088809b037816 */ /* 0x002fca00000000ff */
[----:B------:R-:W-:-:S07]  /*2d80*/  IMAD R12, R3, R154, RZ ;  /* 0x0000009a030c7224 */ /* 0x000fce00078e02ff */
.L_x_79:
[----:B------:R-:W-:Y:S05]  /*2d90*/  BSYNC B1 ;  /* 0x0000000000017941 */ /* 0x000fea0003800000 */
.L_x_78:
[----:B-1----:R-:W-:Y:S01]  /*2da0*/  @!P5 IMAD R3, R48, R153, R12 ;  /* 0x000000993003d224 */ /* 0x002fe200078e020c */
[----:B------:R-:W-:Y:S04]  /*2db0*/  BSSY B1, `(.L_x_80) ;  /* 0x0000006000017945 */ /* 0x000fe80003800000 */
[----:B------:R1:W-:Y:S01]  /*2dc0*/  @!P5 STG.E.U8 desc[UR36][R4.64+0x30], R3 ;  /* 0x000030030400d986 */ /* 0x0003e2000c101124 */
[----:B------:R-:W-:Y:S05]  /*2dd0*/  @P2 BRA `(.L_x_81) ;  /* 0x00000000000c2947 */ /* 0x000fea0003800000 */
[----:B--2---:R-:W1:Y:S02]  /*2de0*/  LDG.E.U8 R155, desc[UR36][R8.64+0x31] ;  /* 0x00003124089b7981 */ /* 0x004e64000c1e1100 */
[----:B-1----:R-:W-:-:S05]  /*2df0*/  PRMT R3, R155, 0x8880, RZ ;  /* 0x000088809b037816 */ /* 0x002fca00000000ff */
[----:B------:R-:W-:-:S07]  /*2e00*/  IMAD R12, R3, R154, RZ ;  /* 0x0000009a030c7224 */ /* 0x000fce00078e02ff */
.L_x_81:
[----:B------:R-:W-:Y:S05]  /*2e10*/  BSYNC B1 ;  /* 0x0000000000017941 */ /* 0x000fea0003800000 */
.L_x_80:
        /* <DEDUP_REMOVED lines=11> */
.L_x_83:
[----:B------:R-:W-:Y:S05]  /*2ed0*/  BSYNC B1 ;  /* 0x0000000000017941 */ /* 0x000fea0003800000 */
.L_x_82:
[----:B-1----:R-:W-:Y:S01]  /*2ee0*/  @!P4 IMAD R3, R50, R153, R12 ;  /* 0x000000993203c224 */ /* 0x002fe200078e020c */
[----:B------:R-:W-:Y:S04]  /*2ef0*/  BSSY B1, `(.L_x_84) ;  /* 0x0000006000017945 */ /* 0x000fe80003800000 */
[----:B------:R1:W-:Y:S01]  /*2f00*/  @!P4 STG.E.U8 desc[UR36][R6.64+0x30], R3 ;  /* 0x000030030600c986 */ /* 0x0003e2000c101124 */
[----:B------:R-:W-:Y:S05]  /*2f10*/  @P3 BRA `(.L_x_85) ;  /* 0x00000000000c3947 */ /* 0x000fea0003800000 */
[----:B--2---:R-:W1:Y:S02]  /*2f20*/  LDG.E.U8 R155, desc[UR36][R10.64+0x31] ;  /* 0x000031240a9b7981 */ /* 0x004e64000c1e1100 */
[----:B-1----:R-:W-:-:S05]  /*2f30*/  PRMT R3, R155, 0x8880, RZ ;  /* 0x000088809b037816 */ /* 0x002fca00000000ff */
[----:B------:R-:W-:-:S07]  /*2f40*/  IMAD R12, R3, R154, RZ ;  /* 0x0000009a030c7224 */ /* 0x000fce00078e02ff */
.L_x_85:
[----:B------:R-:W-:Y:S05]  /*2f50*/  BSYNC B1 ;  /* 0x0000000000017941 */ /* 0x000fea0003800000 */
.L_x_84:
[----:B------:R-:W-:Y:S01]  /*2f60*/  @!P3 IMAD R51, R51, R153, R12 ;  /* 0x000000993333b224 */ /* 0x000fe200078e020c */
[----:B------:R-:W-:Y:S04]  /*2f70*/  BSSY B1, `(.L_x_86) ;  /* 0x0000006000017945 */ /* 0x000fe80003800000 */
[----:B------:R0:W-:Y:S01]  /*2f80*/  @!P3 STG.E.U8 desc[UR36][R6.64+0x31], R51 ;  /* 0x000031330600b986 */ /* 0x0001e2000c101124 */
[----:B------:R-:W-:Y:S05]  /*2f90*/  @P5 BRA `(.L_x_87) ;  /* 0x00000000000c5947 */ /* 0x000fea0003800000 */
[----:B--2---:R-:W1:Y:S02]  /*2fa0*/  LDG.E.U8 R155, desc[UR36][R8.64+0x38] ;  /* 0x00003824089b7981 */ /* 0x004e64000c1e1100 */
[----:B-1----:R-:W-:-:S05]  /*2fb0*/  PRMT R3, R155, 0x8880, RZ ;  /* 0x000088809b037816 */ /* 0x002fca00000000ff */
[----:B------:R-:W-:-:S07]  /*2fc0*/  IMAD R12, R3, R154, RZ ;  /* 0x0000009a030c7224 */ /* 0x000fce00078e02ff */
.L_x_87:
[----:B------:R-:W-:Y:S05]  /*2fd0*/  BSYNC B1 ;  /* 0x0000000000017941 */ /* 0x000fea0003800000 */
.L_x_86:
[----:B-1----:R-:W-:Y:S01]  /*2fe0*/  @!P5 IMAD R3, R52, R153, R12 ;  /* 0x000000993403d224 */ /* 0x002fe200078e020c */
[----:B------:R-:W-:Y:S04]  /*2ff0*/  BSSY B1, `(.L_x_88) ;  /* 0x0000006000017945 */ /* 0x000fe80003800000 */
[----:B------:R1:W-:Y:S01]  /*3000*/  @!P5 STG.E.U8 desc[UR36][R4.64+0x38], R3 ;  /* 0x000038030400d986 */ /* 0x0003e2000c101124 */
[----:B------:R-:W-:Y:S05]  /*3010*/  @P2 BRA `(.L_x_89) ;  /* 0x00000000000c2947 */ /* 0x000fea0003800000 */
[----:B--2---:R-:W1:Y:S02]  /*3020*/  LDG.E.U8 R155, desc[UR36][R8.64+0x39] ;  /* 0x00003924089b7981 */ /* 0x004e64000c1e1100 */
[----:B-1----:R-:W-:-:S05]  /*3030*/  PRMT R3, R155, 0x8880, RZ ;  /* 0x000088809b037816 */ /* 0x002fca00000000ff */
[----:B------:R-:W-:-:S07]  /*3040*/  IMAD R12, R3, R154, RZ ;  /* 0x0000009a030c7224 */ /* 0x000fce00078e02ff */
.L_x_89:
[----:B------:R-:W-:Y:S05]  /*3050*/  BSYNC B1 ;  /* 0x0000000000017941 */ /* 0x000fea0003800000 */
.L_x_88:
        /* <DEDUP_REMOVED lines=11> */
.L_x_91:
[----:B------:R-:W-:Y:S05]  /*3110*/  BSYNC B1 ;  /* 0x0000000000017941 */ /* 0x000fea0003800000 */
.L_x_90:
[----:B-1----:R-:W-:Y:S01]  /*3120*/  @!P4 IMAD R3, R54, R153, R12 ;  /* 0x000000993603c224 */ /* 0x002fe200078e020c */
[----:B------:R-:W-:Y:S04]  /*3130*/  BSSY B1, `(.L_x_92) ;  /* 0x0000006000017945 */ /* 0x000fe80003800000 */
[----:B------:R1:W-:Y:S01]  /*3140*/  @!P4 STG.E.U8 desc[UR36][R6.64+0x38], R3 ;  /* 0x000038030600c986 */ /* 0x0003e2000c101124 */
[----:B------:R-:W-:Y:S05]  /*3150*/  @P3 BRA `(.L_x_93) ;  /* 0x00000000000c3947 */ /* 0x000fea0003800000 */
[----:B--2---:R-:W1:Y:S02]  /*3160*/  LDG.E.U8 R155, desc[UR36][R10.64+0x39] ;  /* 0x000039240a9b7981 */ /* 0x004e64000c1e1100 */
[----:B-1----:R-:W-:-:S05]  /*3170*/  PRMT R3, R155, 0x8880, RZ ;  /* 0x000088809b037816 */ /* 0x002fca00000000ff */
[----:B------:R-:W-:-:S07]  /*3180*/  IMAD R12, R3, R154, RZ ;  /* 0x0000009a030c7224 */ /* 0x000fce00078e02ff */
.L_x_93:
[----:B------:R-:W-:Y:S05]  /*3190*/  BSYNC B1 ;  /* 0x0000000000017941 */ /* 0x000fea0003800000 */
.L_x_92:
[----:B------:R-:W-:Y:S01]  /*31a0*/  @!P3 IMAD R55, R55, R153, R12 ;  /* 0x000000993737b224 */ /* 0x000fe200078e020c */
[----:B------:R-:W-:Y:S04]  /*31b0*/  BSSY B1, `(.L_x_94) ;  /* 0x0000006000017945 */ /* 0x000fe80003800000 */
[----:B------:R0:W-:Y:S01]  /*31c0*/  @!P3 STG.E.U8 desc[UR36][R6.64+0x39], R55 ;  /* 0x000039370600b986 */ /* 0x0001e2000c101124 */
[----:B------:R-:W-:Y:S05]  /*31d0*/  @P5 BRA `(.L_x_95) ;  /* 0x00000000000c5947 */ /* 0x000fea0003800000 */
[----:B--2---:R-:W1:Y:S02]  /*31e0*/  LDG.E.U8 R155, desc[UR36][R8.64+0x40] ;  /* 0x00004024089b7981 */ /* 0x004e64000c1e1100 */
[----:B-1----:R-:W-:-:S05]  /*31f0*/  PRMT R3, R155, 0x8880, RZ ;  /* 0x000088809b037816 */ /* 0x002fca00000000ff */
[----:B------:R-:W-:-:S07]  /*3200*/  IMAD R12, R3, R154, RZ ;  /* 0x0000009a030c7224 */ /* 0x000fce00078e02ff */
.L_x_95:
[----:B------:R-:W-:Y:S05]  /*3210*/  BSYNC B1 ;  /* 0x0000000000017941 */ /* 0x000fea0003800000 */
.L_x_94:
[----:B-1----:R-:W-:Y:S01]  /*3220*/  @!P5 IMAD R3, R56, R153, R12 ;  /* 0x000000993803d224 */ /* 0x002fe200078e020c */
[----:B------:R-:W-:Y:S04]  /*3230*/  BSSY B1, `(.L_x_96) ;  /* 0x0000006000017945 */ /* 0x000fe80003800000 */
[----:B------:R1:W-:Y:S01]  /*3240*/  @!P5 STG.E.U8 desc[UR36][R4.64+0x40], R3 ;  /* 0x000040030400d986 */ /* 0x0003e2000c101124 */
[----:B------:R-:W-:Y:S05]  /*3250*/  @P2 BRA `(.L_x_97) ;  /* 0x00000000000c2947 */ /* 0x000fea0003800000 */
[----:B--2---:R-:W1:Y:S02]  /*3260*/  LDG.E.U8 R155, desc[UR36][R8.64+0x41] ;  /* 0x00004124089b7981 */ /* 0x004e64000c1e1100 */
[----:B-1----:R-:W-:-:S05]  /*3270*/  PRMT R3, R155, 0x8880, RZ ;  /* 0x000088809b037816 */ /* 0x002fca00000000ff */
[----:B------:R-:W-:-:S07]  /*3280*/  IMAD R12, R3, R154, RZ ;  /* 0x0000009a030c7224 */ /* 0x000fce00078e02ff */
.L_x_97:
[----:B------:R-:W-:Y:S05]  /*3290*/  BSYNC B1 ;  /* 0x0000000000017941 */ /* 0x000fea0003800000 */
.L_x_96:
        /* <DEDUP_REMOVED lines=11> */
.L_x_99:
[----:B------:R-:W-:Y:S05]  /*3350*/  BSYNC B1 ;  /* 0x0000000000017941 */ /* 0x000fea0003800000 */
.L_x_98:
[----:B-1----:R-:W-:Y:S01]  /*3360*/  @!P4 IMAD R3, R58, R153, R12 ;  /* 0x000000993a03c224 */ /* 0x002fe200078e020c */
[----:B------:R-:W-:Y:S04]  /*3370*/  BSSY B1, `(.L_x_100) ;  /* 0x0000006000017945 */ /* 0x000fe80003800000 */
[----:B------:R1:W-:Y:S01]  /*3380*/  @!P4 STG.E.U8 desc[UR36][R6.64+0x40], R3 ;  /* 0x000040030600c986 */ /* 0x0003e2000c101124 */
[----:B------:R-:W-:Y:S05]  /*3390*/  @P3 BRA `(.L_x_101) ;  /* 0x00000000000c3947 */ /* 0x000fea0003800000 */
[----:B--2---:R-:W1:Y:S02]  /*33a0*/  LDG.E.U8 R155, desc[UR36][R10.64+0x41] ;  /* 0x000041240a9b7981 */ /* 0x004e64000c1e1100 */
[----:B-1----:R-:W-:-:S05]  /*33b0*/  PRMT R3, R155, 0x8880, RZ ;  /* 0x000088809b037816 */ /* 0x002fca00000000ff */
[----:B------:R-:W-:-:S07]  /*33c0*/  IMAD R12, R3, R154, RZ ;  /* 0x0000009a030c7224 */ /* 0x000fce00078e02ff */
.L_x_101:
[----:B------:R-:W-:Y:S05]  /*33d0*/  BSYNC B1 ;  /* 0x0000000000017941 */ /* 0x000fea0003800000 */
.L_x_100:
[----:B------:R-:W-:Y:S01]  /*33e0*/  @!P3 IMAD R59, R59, R153, R12 ;  /* 0x000000993b3bb224 */ /* 0x000fe200078e020c */
[----:B------:R-:W-:Y:S04]  /*33f0*/  BSSY B1, `(.L_x_102) ;  /* 0x0000006000017945 */ /* 0x000fe80003800000 */
[----:B------:R0:W-:Y:S01]  /*3400*/  @!P3 STG.E.U8 desc[UR36][R6.64+0x41], R59 ;  /* 0x0000413b0600b986 */ /* 0x0001e2000c101124 */
[----:B------:R-:W-:Y:S05]  /*3410*/  @P5 BRA `(.L_x_103) ;  /* 0x00000000000c5947 */ /* 0x000fea0003800000 */
[----:B--2---:R-:W1:Y:S02]  /*3420*/  LDG.E.U8 R155, desc[UR36][R8.64+0x48] ;  /* 0x00004824089b7981 */ /* 0x004e64000c1e1100 */
[----:B-1----:R-:W-:-:S05]  /*3430*/  PRMT R3, R155, 0x8880, RZ ;  /* 0x000088809b037816 */ /* 0x002fca00000000ff */
[----:B------:R-:W-:-:S07]  /*3440*/  IMAD R12, R3, R154, RZ ;  /* 0x0000009a030c7224 */ /* 0x000fce00078e02ff */
.L_x_103:
[----:B------:R-:W-:Y:S05]  /*3450*/  BSYNC B1 ;  /* 0x0000000000017941 */ /* 0x000fea0003800000 */
.L_x_102:
[----:B-1----:R-:W-:Y:S01]  /*3460*/  @!P5 IMAD R3, R60, R153, R12 ;  /* 0x000000993c03d224 */ /* 0x002fe200078e020c */
[----:B------:R-:W-:Y:S04]  /*3470*/  BSSY B1, `(.L_x_104) ;  /* 0x0000006000017945 */ /* 0x000fe80003800000 */
[----:B------:R1:W-:Y:S01]  /*3480*/  @!P5 STG.E.U8 desc[UR36][R4.64+0x48], R3 ;  /* 0x000048030400d986 */ /* 0x0003e2000c101124 */
[----:B------:R-:W-:Y:S05]  /*3490*/  @P2 BRA `(.L_x_105) ;  /* 0x00000000000c2947 */ /* 0x000fea0003800000 */
[----:B--2---:R-:W1:Y:S02]  /*34a0*/  LDG.E.U8 R155, desc[UR36][R8.64+0x49] ;  /* 0x00004924089b7981 */ /* 0x004e64000c1e1100 */
[----:B-1----:R-:W-:-:S05]  /*34b0*/  PRMT R3, R155, 0x8880, RZ ;  /* 0x000088809b037816 */ /* 0x002fca00000000ff */
[----:B------:R-:W-:-:S07]  /*34c0*/  IMAD R12, R3, R154, RZ ;  /* 0x0000009a030c7224 */ /* 0x000fce00078e02ff */
.L_x_105:
[----:B------:R-:W-:Y:S05]  /*34d0*/  BSYNC B1 ;  /* 0x0000000000017941 */ /* 0x000fea0003800000 */
.L_x_104:
        /* <DEDUP_REMOVED lines=11> */
.L_x_107:
[----:B------:R-:W-:Y:S05]  /*3590*/  BSYNC B1 ;  /* 0x0000000000017941 */ /* 0x000fea0003800000 */
.L_x_106:
[----:B-1----:R-:W-:Y:S01]  /*35a0*/  @!P4 IMAD R3, R62, R153, R12 ;  /* 0x000000993e03c224 */ /* 0x002fe200078e020c */
[----:B------:R-:W-:Y:S04]  /*35b0*/  BSSY B1, `(.L_x_108) ;  /* 0x0000006000017945 */ /* 0x000fe80003800000 */
[----:B------:R1:W-:Y:S01]  /*35c0*/  @!P4 STG.E.U8 desc[UR36][R6.64+0x48], R3 ;  /* 0x000048030600c986 */ /* 0x0003e2000c101124 */
[----:B------:R-:W-:Y:S05]  /*35d0*/  @P3 BRA `(.L_x_109) ;  /* 0x00000000000c3947 */ /* 0x000fea0003800000 */
[----:B--2---:R-:W1:Y:S02]  /*35e0*/  LDG.E.U8 R155, desc[UR36][R10.64+0x49] ;  /* 0x000049240a9b7981 */ /* 0x004e64000c1e1100 */
[----:B-1----:R-:W-:-:S05]  /*35f0*/  PRMT R3, R155, 0x8880, RZ ;  /* 0x000088809b037816 */ /* 0x002fca00000000ff */
[----:B------:R-:W-:-:S07]  /*3600*/  IMAD R12, R3, R154, RZ ;  /* 0x0000009a030c7224 */ /* 0x000fce00078e02ff */
.L_x_109:
[----:B------:R-:W-:Y:S05]  /*3610*/  BSYNC B1 ;  /* 0x0000000000017941 */ /* 0x000fea0003800000 */
.L_x_108:
[----:B------:R-:W-:Y:S01]  /*3620*/  @!P3 IMAD R63, R63, R153, R12 ;  /* 0x000000993f3fb224 */ /* 0x000fe200078e020c */
[----:B------:R-:W-:Y:S04]  /*3630*/  BSSY B1, `(.L_x_110) ;  /* 0x0000006000017945 */ /* 0x000fe80003800000 */
[----:B------:R0:W-:Y:S01]  /*3640*/  @!P3 STG.E.U8 desc[UR36][R6.64+0x49], R63 ;  /* 0x0000493f0600b986 */ /* 0x0001e2000c101124 */
[----:B------:R-:W-:Y:S05]  /*3650*/  @P5 BRA `(.L_x_111) ;  /* 0x00000000000c5947 */ /* 0x000fea0003800000 */
[----:B--2---:R-:W1:Y:S02]  /*3660*/  LDG.E.U8 R155, desc[UR36][R8.64+0x50] ;  /* 0x00005024089b7981 */ /* 0x004e64000c1e1100 */
[----:B-1----:R-:W-:-:S05]  /*3670*/  PRMT R3, R155, 0x8880, RZ ;  /* 0x000088809b037816 */ /* 0x002fca00000000ff */
[----:B------:R-:W-:-:S07]  /*3680*/  IMAD R12, R3, R154, RZ ;  /* 0x0000009a030c7224 */ /* 0x000fce00078e02ff */
.L_x_111:
[----:B------:R-:W-:Y:S05]  /*3690*/  BSYNC B1 ;  /* 0x0000000000017941 */ /* 0x000fea0003800000 */
.L_x_110:
[----:B-1----:R-:W-:Y:S01]  /*36a0*/  @!P5 IMAD R3, R64, R153, R12 ;  /* 0x000000994003d224 */ /* 0x002fe200078e020c */
[----:B------:R-:W-:Y:S04]  /*36b0*/  BSSY B1, `(.L_x_112) ;  /* 0x0000006000017945 */ /* 0x000fe80003800000 */
[----:B------:R1:W-:Y:S01]  /*36c0*/  @!P5 STG.E.U8 desc[UR36][R4.64+0x50], R3 ;  /* 0x000050030400d986 */ /* 0x0003e2000c101124 */
[----:B------:R-:W-:Y:S05]  /*36d0*/  @P2 BRA `(.L_x_113) ;  /* 0x00000000000c2947 */ /* 0x000fea0003800000 */
[----:B--2---:R-:W1:Y:S02]  /*36e0*/  LDG.E.U8 R155, desc[UR36][R8.64+0x51] ;  /* 0x00005124089b7981 */ /* 0x004e64000c1e1100 */
[----:B-1----:R-:W-:-:S05]  /*36f0*/  PRMT R3, R155, 0x8880, RZ ;  /* 0x000088809b037816 */ /* 0x002fca00000000ff */
[----:B------:R-:W-:-:S07]  /*3700*/  IMAD R12, R3, R154, RZ ;  /* 0x0000009a030c7224 */ /* 0x000fce00078e02ff */
.L_x_113:
[----:B------:R-:W-:Y:S05]  /*3710*/  BSYNC B1 ;  /* 0x0000000000017941 */ /* 0x000fea0003800000 */
.L_x_112:
        /* <DEDUP_REMOVED lines=11> */
.L_x_115:
[----:B------:R-:W-:Y:S05]  /*37d0*/  BSYNC B1 ;  /* 0x0000000000017941 */ /* 0x000fea0003800000 */
.L_x_114:
[----:B-1----:R-:W-:Y:S01]  /*37e0*/  @!P4 IMAD R3, R66, R153, R12 ;  /* 0x000000994203c224 */ /* 0x002fe200078e020c */
[----:B------:R-:W-:Y:S04]  /*37f0*/  BSSY B1, `(.L_x_116) ;  /* 0x0000006000017945 */ /* 0x000fe80003800000 */
[----:B------:R1:W-:Y:S01]  /*3800*/  @!P4 STG.E.U8 desc[UR36][R6.64+0x50], R3 ;  /* 0x000050030600c986 */ /* 0x0003e2000c101124 */
[----:B------:R-:W-:Y:S05]  /*3810*/  @P3 BRA `(.L_x_117) ;  /* 0x00000000000c3947 */ /* 0x000fea0003800000 */
[----:B--2---:R-:W1:Y:S02]  /*3820*/  LDG.E.U8 R155, desc[UR36][R10.64+0x51] ;  /* 0x000051240a9b7981 */ /* 0x004e64000c1e1100 */
[----:B-1----:R-:W-:-:S05]  /*3830*/  PRMT R3, R155, 0x8880, RZ ;  /* 0x000088809b037816 */ /* 0x002fca00000000ff */
[----:B------:R-:W-:-:S07]  /*3840*/  IMAD R12, R3, R154, RZ ;  /* 0x0000009a030c7224 */ /* 0x000fce00078e02ff */
.L_x_117:
[----:B------:R-:W-:Y:S05]  /*3850*/  BSYNC B1 ;  /* 0x0000000000017941 */ /* 0x000fea0003800000 */
.L_x_116:
[----:B------:R-:W-:Y:S01]  /*3860*/  @!P3 IMAD R67, R67, R153, R12 ;  /* 0x000000994343b224 */ /* 0x000fe200078e020c */
[----:B------:R-:W-:Y:S04]  /*3870*/  BSSY B1, `(.L_x_118) ;  /* 0x0000006000017945 */ /* 0x000fe80003800000 */
[----:B------:R0:W-:Y:S01]  /*3880*/  @!P3 STG.E.U8 desc[UR36][R6.64+0x51], R67 ;  /* 0x000051430600b986 */ /* 0x0001e2000c101124 */
[----:B------:R-:W-:Y:S05]  /*3890*/  @P5 BRA `(.L_x_119) ;  /* 0x00000000000c5947 */ /* 0x000fea0003800000 */
[----:B--2---:R-:W1:Y:S02]  /*38a0*/  LDG.E.U8 R155, desc[UR36][R8.64+0x58] ;  /* 0x00005824089b7981 */ /* 0x004e64000c1e1100 */
[----:B-1----:R-:W-:-:S05]  /*38b0*/  PRMT R3, R155, 0x8880, RZ ;  /* 0x000088809b037816 */ /* 0x002fca00000000ff */
[----:B------:R-:W-:-:S07]  /*38c0*/  IMAD R12, R3, R154, RZ ;  /* 0x0000009a030c7224 */ /* 0x000fce00078e02ff */
.L_x_119:
[----:B------:R-:W-:Y:S05]  /*38d0*/  BSYNC B1 ;  /* 0x0000000000017941 */ /* 0x000fea0003800000 */
.L_x_118:
[----:B-1----:R-:W-:Y:S01]  /*38e0*/  @!P5 IMAD R3, R68, R153, R12 ;  /* 0x000000994403d224 */ /* 0x002fe200078e020c */
[----:B------:R-:W-:Y:S04]  /*38f0*/  BSSY B1, `(.L_x_120) ;  /* 0x0000006000017945 */ /* 0x000fe80003800000 */
[----:B------:R1:W-:Y:S01]  /*3900*/  @!P5 STG.E.U8 desc[UR36][R4.64+0x58], R3 ;  /* 0x000058030400d986 */ /* 0x0003e2000c101124 */
[----:B------:R-:W-:Y:S05]  /*3910*/  @P2 BRA `(.L_x_121) ;  /* 0x00000000000c2947 */ /* 0x000fea0003800000 */
[----:B--2---:R-:W1:Y:S02]  /*3920*/  LDG.E.U8 R155, desc[UR36][R8.64+0x59] ;  /* 0x00005924089b7981 */ /* 0x004e64000c1e1100 */
[----:B-1----:R-:W-:-:S05]  /*3930*/  PRMT R3, R155, 0x8880, RZ ;  /* 0x000088809b037816 */ /* 0x002fca00000000ff */
[----:B------:R-:W-:-:S07]  /*3940*/  IMAD R12, R3, R154, RZ ;  /* 0x0000009a030c7224 */ /* 0x000fce00078e02ff */
.L_x_121:
[----:B------:R-:W-:Y:S05]  /*3950*/  BSYNC B1 ;  /* 0x0000000000017941 */ /* 0x000fea0003800000 */
.L_x_120:
        /* <DEDUP_REMOVED lines=11> */
.L_x_123:
[----:B------:R-:W-:Y:S05]  /*3a10*/  BSYNC B1 ;  /* 0x0000000000017941 */ /* 0x000fea0003800000 */
.L_x_122:
[----:B-1----:R-:W-:Y:S01]  /*3a20*/  @!P4 IMAD R3, R70, R153, R12 ;  /* 0x000000994603c224 */ /* 0x002fe200078e020c */
[----:B------:R-:W-:Y:S04]  /*3a30*/  BSSY B1, `(.L_x_124) ;  /* 0x0000006000017945 */ /* 0x000fe80003800000 */
[----:B------:R1:W-:Y:S01]  /*3a40*/  @!P4 STG.E.U8 desc[UR36][R6.64+0x58], R3 ;  /* 0x000058030600c986 */ /* 0x0003e2000c101124 */
[----:B------:R-:W-:Y:S05]  /*3a50*/  @P3 BRA `(.L_x_125) ;  /* 0x00000000000c3947 */ /* 0x000fea0003800000 */
[----:B--2---:R-:W1:Y:S02]  /*3a60*/  LDG.E.U8 R155, desc[UR36][R10.64+0x59] ;  /* 0x000059240a9b7981 */ /* 0x004e64000c1e1100 */
[----:B-1----:R-:W-:-:S05]  /*3a70*/  PRMT R3, R155, 0x8880, RZ ;  /* 0x000088809b037816 */ /* 0x002fca00000000ff */
[----:B------:R-:W-:-:S07]  /*3a80*/  IMAD R12, R3, R154, RZ ;  /* 0x0000009a030c7224 */ /* 0x000fce00078e02ff */
.L_x_125:
[----:B------:R-:W-:Y:S05]  /*3a90*/  BSYNC B1 ;  /* 0x0000000000017941 */ /* 0x000fea0003800000 */
.L_x_124:
[----:B------:R-:W-:Y:S01]  /*3aa0*/  @!P3 IMAD R71, R71, R153, R12 ;  /* 0x000000994747b224 */ /* 0x000fe200078e020c */
[----:B------:R-:W-:Y:S04]  /*3ab0*/  BSSY B1, `(.L_x_126) ;  /* 0x0000006000017945 */ /* 0x000fe80003800000 */
[----:B------:R0:W-:Y:S01]  /*3ac0*/  @!P3 STG.E.U8 desc[UR36][R6.64+0x59], R71 ;  /* 0x000059470600b986 */ /* 0x0001e2000c101124 */
[----:B------:R-:W-:Y:S05]  /*3ad0*/  @P5 BRA `(.L_x_127) ;  /* 0x00000000000c5947 */ /* 0x000fea0003800000 */
[----:B--2---:R-:W1:Y:S02]  /*3ae0*/  LDG.E.U8 R155, desc[UR36][R8.64+0x60] ;  /* 0x00006024089b7981 */ /* 0x004e64000c1e1100 */
[----:B-1----:R-:W-:-:S05]  /*3af0*/  PRMT R3, R155, 0x8880, RZ ;  /* 0x000088809b037816 */ /* 0x002fca00000000ff */
[----:B------:R-:W-:-:S07]  /*3b00*/  IMAD R12, R3, R154, RZ ;  /* 0x0000009a030c7224 */ /* 0x000fce00078e02ff */
.L_x_127:
[----:B------:R-:W-:Y:S05]  /*3b10*/  BSYNC B1 ;  /* 0x0000000000017941 */ /* 0x000fea0003800000 */
.L_x_126:
[----:B-1----:R-:W-:Y:S01]  /*3b20*/  @!P5 IMAD R3, R72, R153, R12 ;  /* 0x000000994803d224 */ /* 0x002fe200078e020c */
[----:B------:R-:W-:Y:S04]  /*3b30*/  BSSY B1, `(.L_x_128) ;  /* 0x0000006000017945 */ /* 0x000fe80003800000 */
[----:B------:R1:W-:Y:S01]  /*3b40*/  @!P5 STG.E.U8 desc[UR36][R4.64+0x60], R3 ;  /* 0x000060030400d986 */ /* 0x0003e2000c101124 */
[----:B------:R-:W-:Y:S05]  /*3b50*/  @P2 BRA `(.L_x_129) ;  /* 0x00000000000c2947 */ /* 0x000fea0003800000 */
[----:B--2---:R-:W1:Y:S02]  /*3b60*/  LDG.E.U8 R155, desc[UR36][R8.64+0x61] ;  /* 0x00006124089b7981 */ /* 0x004e64000c1e1100 */
[----:B-1----:R-:W-:-:S05]  /*3b70*/  PRMT R3, R155, 0x8880, RZ ;  /* 0x000088809b037816 */ /* 0x002fca00000000ff */
[----:B------:R-:W-:-:S07]  /*3b80*/  IMAD R12, R3, R154, RZ ;  /* 0x0000009a030c7224 */ /* 0x000fce00078e02ff */
.L_x_129:
[----:B------:R-:W-:Y:S05]  /*3b90*/  BSYNC B1 ;  /* 0x0000000000017941 */ /* 0x000fea0003800000 */
.L_x_128:
        /* <DEDUP_REMOVED lines=11> */
.L_x_131:
[----:B------:R-:W-:Y:S05]  /*3c50*/  BSYNC B1 ;  /* 0x0000000000017941 */ /* 0x000fea0003800000 */
.L_x_130:
[----:B-1----:R-:W-:Y:S01]  /*3c60*/  @!P4 IMAD R3, R74, R153, R12 ;  /* 0x000000994a03c224 */ /* 0x002fe200078e020c */
[----:B------:R-:W-:Y:S04]  /*3c70*/  BSSY B1, `(.L_x_132) ;  /* 0x0000006000017945 */ /* 0x000fe80003800000 */
[----:B------:R1:W-:Y:S01]  /*3c80*/  @!P4 STG.E.U8 desc[UR36][R6.64+0x60], R3 ;  /* 0x000060030600c986 */ /* 0x0003e2000c101124 */
[----:B------:R-:W-:Y:S05]  /*3c90*/  @P3 BRA `(.L_x_133) ;  /* 0x00000000000c3947 */ /* 0x000fea0003800000 */
[----:B--2---:R-:W1:Y:S02]  /*3ca0*/  LDG.E.U8 R155, desc[UR36][R10.64+0x61] ;  /* 0x000061240a9b7981 */ /* 0x004e64000c1e1100 */
[----:B-1----:R-:W-:-:S05]  /*3cb0*/  PRMT R3, R155, 0x8880, RZ ;  /* 0x000088809b037816 */ /* 0x002fca00000000ff */
[----:B------:R-:W-:-:S07]  /*3cc0*/  IMAD R12, R3, R154, RZ ;  /* 0x0000009a030c7224 */ /* 0x000fce00078e02ff */
.L_x_133:
[----:B------:R-:W-:Y:S05]  /*3cd0*/  BSYNC B1 ;  /* 0x0000000000017941 */ /* 0x000fea0003800000 */
.L_x_132:
[----:B------:R-:W-:Y:S01]  /*3ce0*/  @!P3 IMAD R75, R75, R153, R12 ;  /* 0x000000994b4bb224 */ /* 0x000fe200078e020c */
[----:B------:R-:W-:Y:S04]  /*3cf0*/  BSSY B1, `(.L_x_134) ;  /* 0x0000006000017945 */ /* 0x000fe80003800000 */
[----:B------:R0:W-:Y:S01]  /*3d00*/  @!P3 STG.E.U8 desc[UR36][R6.64+0x61], R75 ;  /* 0x0000614b0600b986 */ /* 0x0001e2000c101124 */
[----:B------:R-:W-:Y:S05]  /*3d10*/  @P5 BRA `(.L_x_135) ;  /* 0x00000000000c5947 */ /* 0x000fea0003800000 */
[----:B--2---:R-:W1:Y:S02]  /*3d20*/  LDG.E.U8 R155, desc[UR36][R8.64+0x68] ;  /* 0x00006824089b7981 */ /* 0x004e64000c1e1100 */
[----:B-1----:R-:W-:-:S05]  /*3d30*/  PRMT R3, R155, 0x8880, RZ ;  /* 0x000088809b037816 */ /* 0x002fca00000000ff */
[----:B------:R-:W-:-:S07]  /*3d40*/  IMAD R12, R3, R154, RZ ;  /* 0x0000009a030c7224 */ /* 0x000fce00078e02ff */
.L_x_135:
[----:B------:R-:W-:Y:S05]  /*3d50*/  BSYNC B1 ;  /* 0x0000000000017941 */ /* 0x000fea0003800000 */
.L_x_134:
[----:B-1----:R-:W-:Y:S01]  /*3d60*/  @!P5 IMAD R3, R76, R153, R12 ;  /* 0x000000994c03d224 */ /* 0x002fe200078e020c */
[----:B------:R-:W-:Y:S04]  /*3d70*/  BSSY B1, `(.L_x_136) ;  /* 0x0000006000017945 */ /* 0x000fe80003800000 */
[----:B------:R1:W-:Y:S01]  /*3d80*/  @!P5 STG.E.U8 desc[UR36][R4.64+0x68], R3 ;  /* 0x000068030400d986 */ /* 0x0003e2000c101124 */
[----:B------:R-:W-:Y:S05]  /*3d90*/  @P2 BRA `(.L_x_137) ;  /* 0x00000000000c2947 */ /* 0x000fea0003800000 */
[----:B--2---:R-:W1:Y:S02]  /*3da0*/  LDG.E.U8 R155, desc[UR36][R8.64+0x69] ;  /* 0x00006924089b7981 */ /* 0x004e64000c1e1100 */
[----:B-1----:R-:W-:-:S05]  /*3db0*/  PRMT R3, R155, 0x8880, RZ ;  /* 0x000088809b037816 */ /* 0x002fca00000000ff */
[----:B------:R-:W-:-:S07]  /*3dc0*/  IMAD R12, R3, R154, RZ ;  /* 0x0000009a030c7224 */ /* 0x000fce00078e02ff */
.L_x_137:
[----:B------:R-:W-:Y:S05]  /*3dd0*/  BSYNC B1 ;  /* 0x0000000000017941 */ /* 0x000fea0003800000 */
.L_x_136:
        /* <DEDUP_REMOVED lines=11> */
.L_x_139:
[----:B------:R-:W-:Y:S05]  /*3e90*/  BSYNC B1 ;  /* 0x0000000000017941 */ /* 0x000fea0003800000 */
.L_x_138:
[----:B-1----:R-:W-:Y:S01]  /*3ea0*/  @!P4 IMAD R3, R78, R153, R12 ;  /* 0x000000994e03c224 */ /* 0x002fe200078e020c */
[----:B------:R-:W-:Y:S04]  /*3eb0*/  BSSY B1, `(.L_x_140) ;  /* 0x0000006000017945 */ /* 0x000fe80003800000 */
[----:B------:R1:W-:Y:S01]  /*3ec0*/  @!P4 STG.E.U8 desc[UR36][R6.64+0x68], R3 ;  /* 0x000068030600c986 */ /* 0x0003e2000c101124 */
[----:B------:R-:W-:Y:S05]  /*3ed0*/  @P3 BRA `(.L_x_141) ;  /* 0x00000000000c3947 */ /* 0x000fea0003800000 */
[----:B--2---:R-:W1:Y:S02]  /*3ee0*/  LDG.E.U8 R155, desc[UR36][R10.64+0x69] ;  /* 0x000069240a9b7981 */ /* 0x004e64000c1e1100 */
[----:B-1----:R-:W-:-:S05]  /*3ef0*/  PRMT R3, R155, 0x8880, RZ ;  /* 0x000088809b037816 */ /* 0x002fca00000000ff */
[----:B------:R-:W-:-:S07]  /*3f00*/  IMAD R12, R3, R154, RZ ;  /* 0x0000009a030c7224 */ /* 0x000fce00078e02ff */
.L_x_141:
[----:B------:R-:W-:Y:S05]  /*3f10*/  BSYNC B1 ;  /* 0x0000000000017941 */ /* 0x000fea0003800000 */
.L_x_140:
[----:B------:R-:W-:Y:S01]  /*3f20*/  @!P3 IMAD R79, R79, R153, R12 ;  /* 0x000000994f4fb224 */ /* 0x000fe200078e020c */
[----:B------:R-:W-:Y:S04]  /*3f30*/  BSSY B1, `(.L_x_142) ;  /* 0x0000006000017945 */ /* 0x000fe80003800000 */
[----:B------:R0:W-:Y:S01]  /*3f40*/  @!P3 STG.E.U8 desc[UR36][R6.64+0x69], R79 ;  /* 0x0000694f0600b986 */ /* 0x0001e2000c101124 */
[----:B------:R-:W-:Y:S05]  /*3f50*/  @P5 BRA `(.L_x_143) ;  /* 0x00000000000c5947 */ /* 0x000fea0003800000 */
[----:B--2---:R-:W1:Y:S02]  /*3f60*/  LDG.E.U8 R155, desc[UR36][R8.64+0x70] ;  /* 0x00007024089b7981 */ /* 0x004e64000c1e1100 */
[----:B-1----:R-:W-:-:S05]  /*3f70*/  PRMT R3, R155, 0x8880, RZ ;  /* 0x000088809b037816 */ /* 0x002fca00000000ff */
[----:B------:R-:W-:-:S07]  /*3f80*/  IMAD R12, R3, R154, RZ ;  /* 0x0000009a030c7224 */ /* 0x000fce00078e02ff */
.L_x_143:
[----:B------:R-:W-:Y:S05]  /*3f90*/  BSYNC B1 ;  /* 0x0000000000017941 */ /* 0x000fea0003800000 */
.L_x_142:
[----:B-1----:R-:W-:Y:S01]  /*3fa0*/  @!P5 IMAD R3, R80, R153, R12 ;  /* 0x000000995003d224 */ /* 0x002fe200078e020c */
[----:B------:R-:W-:Y:S04]  /*3fb0*/  BSSY B1, `(.L_x_144) ;  /* 0x0000006000017945 */ /* 0x000fe80003800000 */
[----:B------:R1:W-:Y:S01]  /*3fc0*/  @!P5 STG.E.U8 desc[UR36][R4.64+0x70], R3 ;  /* 0x000070030400d986 */ /* 0x0003e2000c101124 */
[----:B------:R-:W-:Y:S05]  /*3fd0*/  @P2 BRA `(.L_x_145) ;  /* 0x00000000000c2947 */ /* 0x000fea0003800000 */
[----:B--2---:R-:W1:Y:S02]  /*3fe0*/  LDG.E.U8 R155, desc[UR36][R8.64+0x71] ;  /* 0x00007124089b7981 */ /* 0x004e64000c1e1100 */
[----:B-1----:R-:W-:-:S05]  /*3ff0*/  PRMT R3, R155, 0x8880, RZ ;  /* 0x000088809b037816 */ /* 0x002fca00000000ff */
[----:B------:R-:W-:-:S07]  /*4000*/  IMAD R12, R3, R154, RZ ;  /* 0x0000009a030c7224 */ /* 0x000fce00078e02ff */
.L_x_145:
[----:B------:R-:W-:Y:S05]  /*4010*/  BSYNC B1 ;  /* 0x0000000000017941 */ /* 0x000fea0003800000 */
.L_x_144:
        /* <DEDUP_REMOVED lines=11> */
.L_x_147:
[----:B------:R-:W-:Y:S05]  /*40d0*/  BSYNC B1 ;  /* 0x0000000000017941 */ /* 0x000fea0003800000 */
.L_x_146:
[----:B-1----:R-:W-:Y:S01]  /*40e0*/  @!P4 IMAD R3, R82, R153, R12 ;  /* 0x000000995203c224 */ /* 0x002fe200078e020c */
[----:B------:R-:W-:Y:S04]  /*40f0*/  BSSY B1, `(.L_x_148) ;  /* 0x0000006000017945 */ /* 0x000fe80003800000 */
[----:B------:R1:W-:Y:S01]  /*4100*/  @!P4 STG.E.U8 desc[UR36][R6.64+0x70], R3 ;  /* 0x000070030600c986 */ /* 0x0003e2000c101124 */
[----:B------:R-:W-:Y:S05]  /*4110*/  @P3 BRA `(.L_x_149) ;  /* 0x00000000000c3947 */ /* 0x000fea0003800000 */
[----:B--2---:R-:W1:Y:S02]  /*4120*/  LDG.E.U8 R155, desc[UR36][R10.64+0x71] ;  /* 0x000071240a9b7981 */ /* 0x004e64000c1e1100 */
[----:B-1----:R-:W-:-:S05]  /*4130*/  PRMT R3, R155, 0x8880, RZ ;  /* 0x000088809b037816 */ /* 0x002fca00000000ff */
[----:B------:R-:W-:-:S07]  /*4140*/  IMAD R12, R3, R154, RZ ;  /* 0x0000009a030c7224 */ /* 0x000fce00078e02ff */
.L_x_149:
[----:B------:R-:W-:Y:S05]  /*4150*/  BSYNC B1 ;  /* 0x0000000000017941 */ /* 0x000fea0003800000 */
.L_x_148:
[----:B------:R-:W-:Y:S01]  /*4160*/  @!P3 IMAD R83, R83, R153, R12 ;  /* 0x000000995353b224 */ /* 0x000fe200078e020c */
[----:B------:R-:W-:Y:S04]  /*4170*/  BSSY B1, `(.L_x_150) ;  /* 0x0000006000017945 */ /* 0x000fe80003800000 */
[----:B------:R0:W-:Y:S01]  /*4180*/  @!P3 STG.E.U8 desc[UR36][R6.64+0x71], R83 ;  /* 0x000071530600b986 */ /* 0x0001e2000c101124 */
[----:B------:R-:W-:Y:S05]  /*4190*/  @P5 BRA `(.L_x_151) ;  /* 0x00000000000c5947 */ /* 0x000fea0003800000 */
[----:B--2---:R-:W1:Y:S02]  /*41a0*/  LDG.E.U8 R155, desc[UR36][R8.64+0x78] ;  /* 0x00007824089b7981 */ /* 0x004e64000c1e1100 */
[----:B-1----:R-:W-:-:S05]  /*41b0*/  PRMT R3, R155, 0x8880, RZ ;  /* 0x000088809b037816 */ /* 0x002fca00000000ff */
[----:B------:R-:W-:-:S07]  /*41c0*/  IMAD R12, R3, R154, RZ ;  /* 0x0000009a030c7224 */ /* 0x000fce00078e02ff */
.L_x_151:
[----:B------:R-:W-:Y:S05]  /*41d0*/  BSYNC B1 ;  /* 0x0000000000017941 */ /* 0x000fea0003800000 */
.L_x_150:
[----:B-1----:R-:W-:Y:S01]  /*41e0*/  @!P5 IMAD R3, R84, R153, R12 ;  /* 0x000000995403d224 */ /* 0x002fe200078e020c */
[----:B------:R-:W-:Y:S04]  /*41f0*/  BSSY B1, `(.L_x_152) ;  /* 0x0000006000017945 */ /* 0x000fe80003800000 */
[----:B------:R1:W-:Y:S01]  /*4200*/  @!P5 STG.E.U8 desc[UR36][R4.64+0x78], R3 ;  /* 0x000078030400d986 */ /* 0x0003e2000c101124 */
[----:B------:R-:W-:Y:S05]  /*4210*/  @P2 BRA `(.L_x_153) ;  /* 0x00000000000c2947 */ /* 0x000fea0003800000 */
[----:B--2---:R-:W1:Y:S02]  /*4220*/  LDG.E.U8 R155, desc[UR36][R8.64+0x79] ;  /* 0x00007924089b7981 */ /* 0x004e64000c1e1100 */
[----:B-1----:R-:W-:-:S05]  /*4230*/  PRMT R3, R155, 0x8880, RZ ;  /* 0x000088809b037816 */ /* 0x002fca00000000ff */
[----:B------:R-:W-:-:S07]  /*4240*/  IMAD R12, R3, R154, RZ ;  /* 0x0000009a030c7224 */ /* 0x000fce00078e02ff */
.L_x_153:
[----:B------:R-:W-:Y:S05]  /*4250*/  BSYNC B1 ;  /* 0x0000000000017941 */ /* 0x000fea0003800000 */
.L_x_152:
        /* <DEDUP_REMOVED lines=11> */
.L_x_155:
[----:B------:R-:W-:Y:S05]  /*4310*/  BSYNC B1 ;  /* 0x0000000000017941 */ /* 0x000fea0003800000 */
.L_x_154:
[----:B-1----:R-:W-:Y:S01]  /*4320*/  @!P4 IMAD R3, R86, R153, R12 ;  /* 0x000000995603c224 */ /* 0x002fe200078e020c */
[----:B------:R-:W-:Y:S04]  /*4330*/  BSSY B1, `(.L_x_156) ;  /* 0x0000006000017945 */ /* 0x000fe80003800000 */
[----:B------:R1:W-:Y:S01]  /*4340*/  @!P4 STG.E.U8 desc[UR36][R6.64+0x78], R3 ;  /* 0x000078030600c986 */ /* 0x0003e2000c101124 */
[----:B------:R-:W-:Y:S05]  /*4350*/  @P3 BRA `(.L_x_157) ;  /* 0x00000000000c3947 */ /* 0x000fea0003800000 */
[----:B--2---:R-:W1:Y:S02]  /*4360*/  LDG.E.U8 R155, desc[UR36][R10.64+0x79] ;  /* 0x000079240a9b7981 */ /* 0x004e64000c1e1100 */
[----:B-1----:R-:W-:-:S05]  /*4370*/  PRMT R3, R155, 0x8880, RZ ;  /* 0x000088809b037816 */ /* 0x002fca00000000ff */
[----:B------:R-:W-:-:S07]  /*4380*/  IMAD R12, R3, R154, RZ ;  /* 0x0000009a030c7224 */ /* 0x000fce00078e02ff */
.L_x_157:
[----:B------:R-:W-:Y:S05]  /*4390*/  BSYNC B1 ;  /* 0x0000000000017941 */ /* 0x000fea0003800000 */
.L_x_156:
[----:B------:R-:W-:Y:S01]  /*43a0*/  @!P3 IMAD R87, R87, R153, R12 ;  /* 0x000000995757b224 */ /* 0x000fe200078e020c */
[----:B------:R-:W-:Y:S04]  /*43b0*/  BSSY B1, `(.L_x_158) ;  /* 0x0000006000017945 */ /* 0x000fe80003800000 */
[----:B------:R0:W-:Y:S01]  /*43c0*/  @!P3 STG.E.U8 desc[UR36][R6.64+0x79], R87 ;  /* 0x000079570600b986 */ /* 0x0001e2000c101124 */
[----:B------:R-:W-:Y:S05]  /*43d0*/  @P5 BRA `(.L_x_159) ;  /* 0x00000000000c5947 */ /* 0x000fea0003800000 */
[----:B--2---:R-:W1:Y:S02]  /*43e0*/  LDG.E.U8 R155, desc[UR36][R8.64+0x80] ;  /* 0x00008024089b7981 */ /* 0x004e64000c1e1100 */
[----:B-1----:R-:W-:-:S05]  /*43f0*/  PRMT R3, R155, 0x8880, RZ ;  /* 0x000088809b037816 */ /* 0x002fca00000000ff */
[----:B------:R-:W-:-:S07]  /*4400*/  IMAD R12, R3, R154, RZ ;  /* 0x0000009a030c7224 */ /* 0x000fce00078e02ff */
.L_x_159:
[----:B------:R-:W-:Y:S05]  /*4410*/  BSYNC B1 ;  /* 0x0000000000017941 */ /* 0x000fea0003800000 */
.L_x_158:
[----:B-1----:R-:W-:Y:S01]  /*4420*/  @!P5 IMAD R3, R88, R153, R12 ;  /* 0x000000995803d224 */ /* 0x002fe200078e020c */
[----:B------:R-:W-:Y:S04]  /*4430*/  BSSY B1, `(.L_x_160) ;  /* 0x0000006000017945 */ /* 0x000fe80003800000 */
[----:B------:R1:W-:Y:S01]  /*4440*/  @!P5 STG.E.U8 desc[UR36][R4.64+0x80], R3 ;  /* 0x000080030400d986 */ /* 0x0003e2000c101124 */
[----:B------:R-:W-:Y:S05]  /*4450*/  @P2 BRA `(.L_x_161) ;  /* 0x00000000000c2947 */ /* 0x000fea0003800000 */
[----:B--2---:R-:W1:Y:S02]  /*4460*/  LDG.E.U8 R155, desc[UR36][R8.64+0x81] ;  /* 0x00008124089b7981 */ /* 0x004e64000c1e1100 */
[----:B-1----:R-:W-:-:S05]  /*4470*/  PRMT R3, R155, 0x8880, RZ ;  /* 0x000088809b037816 */ /* 0x002fca00000000ff */
[----:B------:R-:W-:-:S07]  /*4480*/  IMAD R12, R3, R154, RZ ;  /* 0x0000009a030c7224 */ /* 0x000fce00078e02ff */
.L_x_161:
[----:B------:R-:W-:Y:S05]  /*4490*/  BSYNC B1 ;  /* 0x0000000000017941 */ /* 0x000fea0003800000 */
.L_x_160:
        /* <DEDUP_REMOVED lines=11> */
.L_x_163:
[----:B------:R-:W-:Y:S05]  /*4550*/  BSYNC B1 ;  /* 0x0000000000017941 */ /* 0x000fea0003800000 */
.L_x_162:
[----:B-1----:R-:W-:Y:S01]  /*4560*/  @!P4 IMAD R3, R90, R153, R12 ;  /* 0x000000995a03c224 */ /* 0x002fe200078e020c */
[----:B------:R-:W-:Y:S04]  /*4570*/  BSSY B1, `(.L_x_164) ;  /* 0x0000006000017945 */ /* 0x000fe80003800000 */
[----:B------:R1:W-:Y:S01]  /*4580*/  @!P4 STG.E.U8 desc[UR36][R6.64+0x80], R3 ;  /* 0x000080030600c986 */ /* 0x0003e2000c101124 */
[----:B------:R-:W-:Y:S05]  /*4590*/  @P3 BRA `(.L_x_165) ;  /* 0x00000000000c3947 */ /* 0x000fea0003800000 */
[----:B--2---:R-:W1:Y:S02]  /*45a0*/  LDG.E.U8 R155, desc[UR36][R10.64+0x81] ;  /* 0x000081240a9b7981 */ /* 0x004e64000c1e1100 */
[----:B-1----:R-:W-:-:S05]  /*45b0*/  PRMT R3, R155, 0x8880, RZ ;  /* 0x000088809b037816 */ /* 0x002fca00000000ff */
[----:B------:R-:W-:-:S07]  /*45c0*/  IMAD R12, R3, R154, RZ ;  /* 0x0000009a030c7224 */ /* 0x000fce00078e02ff */
.L_x_165:
[----:B------:R-:W-:Y:S05]  /*45d0*/  BSYNC B1 ;  /* 0x0000000000017941 */ /* 0x000fea0003800000 */
.L_x_164:
[----:B------:R-:W-:Y:S01]  /*45e0*/  @!P3 IMAD R91, R91, R153, R12 ;  /* 0x000000995b5bb224 */ /* 0x000fe200078e020c */
[----:B------:R-:W-:Y:S04]  /*45f0*/  BSSY B1, `(.L_x_166) ;  /* 0x0000006000017945 */ /* 0x000fe80003800000 */
[----:B------:R0:W-:Y:S01]  /*4600*/  @!P3 STG.E.U8 desc[UR36][R6.64+0x81], R91 ;  /* 0x0000815b0600b986 */ /* 0x0001e2000c101124 */
[----:B------:R-:W-:Y:S05]  /*4610*/  @P5 BRA `(.L_x_167) ;  /* 0x00000000000c5947 */ /* 0x000fea0003800000 */
[----:B--2---:R-:W1:Y:S02]  /*4620*/  LDG.E.U8 R155, desc[UR36][R8.64+0x88] ;  /* 0x00008824089b7981 */ /* 0x004e64000c1e1100 */
[----:B-1----:R-:W-:-:S05]  /*4630*/  PRMT R3, R155, 0x8880, RZ ;  /* 0x000088809b037816 */ /* 0x002fca00000000ff */
[----:B------:R-:W-:-:S07]  /*4640*/  IMAD R12, R3, R154, RZ ;  /* 0x0000009a030c7224 */ /* 0x000fce00078e02ff */
.L_x_167:
[----:B------:R-:W-:Y:S05]  /*4650*/  BSYNC B1 ;  /* 0x0000000000017941 */ /* 0x000fea0003800000 */
.L_x_166:
[----:B-1----:R-:W-:Y:S01]  /*4660*/  @!P5 IMAD R3, R92, R153, R12 ;  /* 0x000000995c03d224 */ /* 0x002fe200078e020c */
[----:B------:R-:W-:Y:S04]  /*4670*/  BSSY B1, `(.L_x_168) ;  /* 0x0000006000017945 */ /* 0x000fe80003800000 */
[----:B------:R1:W-:Y:S01]  /*4680*/  @!P5 STG.E.U8 desc[UR36][R4.64+0x88], R3 ;  /* 0x000088030400d986 */ /* 0x0003e2000c101124 */
[----:B------:R-:W-:Y:S05]  /*4690*/  @P2 BRA `(.L_x_169) ;  /* 0x00000000000c2947 */ /* 0x000fea0003800000 */
[----:B--2---:R-:W1:Y:S02]  /*46a0*/  LDG.E.U8 R155, desc[UR36][R8.64+0x89] ;  /* 0x00008924089b7981 */ /* 0x004e64000c1e1100 */
[----:B-1----:R-:W-:-:S05]  /*46b0*/  PRMT R3, R155, 0x8880, RZ ;  /* 0x000088809b037816 */ /* 0x002fca00000000ff */
[----:B------:R-:W-:-:S07]  /*46c0*/  IMAD R12, R3, R154, RZ ;  /* 0x0000009a030c7224 */ /* 0x000fce00078e02ff */
.L_x_169:
[----:B------:R-:W-:Y:S05]  /*46d0*/  BSYNC B1 ;  /* 0x0000000000017941 */ /* 0x000fea0003800000 */
.L_x_168:
        /* <DEDUP_REMOVED lines=11> */
.L_x_171:
[----:B------:R-:W-:Y:S05]  /*4790*/  BSYNC B1 ;  /* 0x0000000000017941 */ /* 0x000fea0003800000 */
.L_x_170:
[----:B-1----:R-:W-:Y:S01]  /*47a0*/  @!P4 IMAD R3, R94, R153, R12 ;  /* 0x000000995e03c224 */ /* 0x002fe200078e020c */
[----:B------:R-:W-:Y:S04]  /*47b0*/  BSSY B1, `(.L_x_172) ;  /* 0x0000006000017945 */ /* 0x000fe80003800000 */
[----:B------:R1:W-:Y:S01]  /*47c0*/  @!P4 STG.E.U8 desc[UR36][R6.64+0x88], R3 ;  /* 0x000088030600c986 */ /* 0x0003e2000c101124 */
[----:B------:R-:W-:Y:S05]  /*47d0*/  @P3 BRA `(.L_x_173) ;  /* 0x00000000000c3947 */ /* 0x000fea0003800000 */
[----:B--2---:R-:W1:Y:S02]  /*47e0*/  LDG.E.U8 R155, desc[UR36][R10.64+0x89] ;  /* 0x000089240a9b7981 */ /* 0x004e64000c1e1100 */
[----:B-1----:R-:W-:-:S05]  /*47f0*/  PRMT R3, R155, 0x8880, RZ ;  /* 0x000088809b037816 */ /* 0x002fca00000000ff */
[----:B------:R-:W-:-:S07]  /*4800*/  IMAD R12, R3, R154, RZ ;  /* 0x0000009a030c7224 */ /* 0x000fce00078e02ff */
.L_x_173:
[----:B------:R-:W-:Y:S05]  /*4810*/  BSYNC B1 ;  /* 0x0000000000017941 */ /* 0x000fea0003800000 */
.L_x_172:
[----:B------:R-:W-:Y:S01]  /*4820*/  @!P3 IMAD R95, R95, R153, R12 ;  /* 0x000000995f5fb224 */ /* 0x000fe200078e020c */
[----:B------:R-:W-:Y:S04]  /*4830*/  BSSY B1, `(.L_x_174) ;  /* 0x0000006000017945 */ /* 0x000fe80003800000 */
[----:B------:R0:W-:Y:S01]  /*4840*/  @!P3 STG.E.U8 desc[UR36][R6.64+0x89], R95 ;  /* 0x0000895f0600b986 */ /* 0x0001e2000c101124 */
[----:B------:R-:W-:Y:S05]  /*4850*/  @P5 BRA `(.L_x_175) ;  /* 0x00000000000c5947 */ /* 0x000fea0003800000 */
[----:B--2---:R-:W1:Y:S02]  /*4860*/  LDG.E.U8 R155, desc[UR36][R8.64+0x90] ;  /* 0x00009024089b7981 */ /* 0x004e64000c1e1100 */
[----:B-1----:R-:W-:-:S05]  /*4870*/  PRMT R3, R155, 0x8880, RZ ;  /* 0x000088809b037816 */ /* 0x002fca00000000ff */
[----:B------:R-:W-:-:S07]  /*4880*/  IMAD R12, R3, R154, RZ ;  /* 0x0000009a030c7224 */ /* 0x000fce00078e02ff */
.L_x_175:
[----:B------:R-:W-:Y:S05]  /*4890*/  BSYNC B1 ;  /* 0x0000000000017941 */ /* 0x000fea0003800000 */
.L_x_174:
[----:B-1----:R-:W-:Y:S01]  /*48a0*/  @!P5 IMAD R3, R96, R153, R12 ;  /* 0x000000996003d224 */ /* 0x002fe200078e020c */
[----:B------:R-:W-:Y:S04]  /*48b0*/  BSSY B1, `(.L_x_176) ;  /* 0x0000006000017945 */ /* 0x000fe80003800000 */
[----:B------:R1:W-:Y:S01]  /*48c0*/  @!P5 STG.E.U8 desc[UR36][R4.64+0x90], R3 ;  /* 0x000090030400d986 */ /* 0x0003e2000c101124 */
[----:B------:R-:W-:Y:S05]  /*48d0*/  @P2 BRA `(.L_x_177) ;  /* 0x00000000000c2947 */ /* 0x000fea0003800000 */
[----:B--2---:R-:W1:Y:S02]  /*48e0*/  LDG.E.U8 R155, desc[UR36][R8.64+0x91] ;  /* 0x00009124089b7981 */ /* 0x004e64000c1e1100 */
[----:B-1----:R-:W-:-:S05]  /*48f0*/  PRMT R3, R155, 0x8880, RZ ;  /* 0x000088809b037816 */ /* 0x002fca00000000ff */
[----:B------:R-:W-:-:S07]  /*4900*/  IMAD R12, R3, R154, RZ ;  /* 0x0000009a030c7224 */ /* 0x000fce00078e02ff */
.L_x_177:
[----:B------:R-:W-:Y:S05]  /*4910*/  BSYNC B1 ;  /* 0x0000000000017941 */ /* 0x000fea0003800000 */
.L_x_176:
        /* <DEDUP_REMOVED lines=11> */
.L_x_179:
[----:B------:R-:W-:Y:S05]  /*49d0*/  BSYNC B1 ;  /* 0x0000000000017941 */ /* 0x000fea0003800000 */
.L_x_178:
[----:B-1----:R-:W-:Y:S01]  /*49e0*/  @!P4 IMAD R3, R98, R153, R12 ;  /* 0x000000996203c224 */ /* 0x002fe200078e020c */
[----:B------:R-:W-:Y:S04]  /*49f0*/  BSSY B1, `(.L_x_180) ;  /* 0x0000006000017945 */ /* 0x000fe80003800000 */
[----:B------:R1:W-:Y:S01]  /*4a00*/  @!P4 STG.E.U8 desc[UR36][R6.64+0x90], R3 ;  /* 0x000090030600c986 */ /* 0x0003e2000c101124 */
[----:B------:R-:W-:Y:S05]  /*4a10*/  @P3 BRA `(.L_x_181) ;  /* 0x00000000000c3947 */ /* 0x000fea0003800000 */
[----:B--2---:R-:W1:Y:S02]  /*4a20*/  LDG.E.U8 R155, desc[UR36][R10.64+0x91] ;  /* 0x000091240a9b7981 */ /* 0x004e64000c1e1100 */
[----:B-1----:R-:W-:-:S05]  /*4a30*/  PRMT R3, R155, 0x8880, RZ ;  /* 0x000088809b037816 */ /* 0x002fca00000000ff */
[----:B------:R-:W-:-:S07]  /*4a40*/  IMAD R12, R3, R154, RZ ;  /* 0x0000009a030c7224 */ /* 0x000fce00078e02ff */
.L_x_181:
[----:B------:R-:W-:Y:S05]  /*4a50*/  BSYNC B1 ;  /* 0x0000000000017941 */ /* 0x000fea0003800000 */
.L_x_180:
[----:B------:R-:W-:Y:S01]  /*4a60*/  @!P3 IMAD R99, R99, R153, R12 ;  /* 0x000000996363b224 */ /* 0x000fe200078e020c */
[----:B------:R-:W-:Y:S04]  /*4a70*/  BSSY B1, `(.L_x_182) ;  /* 0x0000006000017945 */ /* 0x000fe80003800000 */
[----:B------:R0:W-:Y:S01]  /*4a80*/  @!P3 STG.E.U8 desc[UR36][R6.64+0x91], R99 ;  /* 0x000091630600b986 */ /* 0x0001e2000c101124 */
[----:B------:R-:W-:Y:S05]  /*4a90*/  @P5 BRA `(.L_x_183) ;  /* 0x00000000000c5947 */ /* 0x000fea0003800000 */
[----:B--2---:R-:W1:Y:S02]  /*4aa0*/  LDG.E.U8 R155, desc[UR36][R8.64+0x98] ;  /* 0x00009824089b7981 */ /* 0x004e64000c1e1100 */
[----:B-1----:R-:W-:-:S05]  /*4ab0*/  PRMT R3, R155, 0x8880, RZ ;  /* 0x000088809b037816 */ /* 0x002fca00000000ff */
[----:B------:R-:W-:-:S07]  /*4ac0*/  IMAD R12, R3, R154, RZ ;  /* 0x0000009a030c7224 */ /* 0x000fce00078e02ff */
.L_x_183:
[----:B------:R-:W-:Y:S05]  /*4ad0*/  BSYNC B1 ;  /* 0x0000000000017941 */ /* 0x000fea0003800000 */
.L_x_182:
[----:B-1----:R-:W-:Y:S01]  /*4ae0*/  @!P5 IMAD R3, R100, R153, R12 ;  /* 0x000000996403d224 */ /* 0x002fe200078e020c */
[----:B------:R-:W-:Y:S04]  /*4af0*/  BSSY B1, `(.L_x_184) ;  /* 0x0000006000017945 */ /* 0x000fe80003800000 */
[----:B------:R1:W-:Y:S01]  /*4b00*/  @!P5 STG.E.U8 desc[UR36][R4.64+0x98], R3 ;  /* 0x000098030400d986 */ /* 0x0003e2000c101124 */
[----:B------:R-:W-:Y:S05]  /*4b10*/  @P2 BRA `(.L_x_185) ;  /* 0x00000000000c2947 */ /* 0x000fea0003800000 */
[----:B--2---:R-:W1:Y:S02]  /*4b20*/  LDG.E.U8 R155, desc[UR36][R8.64+0x99] ;  /* 0x00009924089b7981 */ /* 0x004e64000c1e1100 */
[----:B-1----:R-:W-:-:S05]  /*4b30*/  PRMT R3, R155, 0x8880, RZ ;  /* 0x000088809b037816 */ /* 0x002fca00000000ff */
[----:B------:R-:W-:-:S07]  /*4b40*/  IMAD R12, R3, R154, RZ ;  /* 0x0000009a030c7224 */ /* 0x000fce00078e02ff */
.L_x_185:
[----:B------:R-:W-:Y:S05]  /*4b50*/  BSYNC B1 ;  /* 0x0000000000017941 */ /* 0x000fea0003800000 */
.L_x_184:
        /* <DEDUP_REMOVED lines=11> */
.L_x_187:
[----:B------:R-:W-:Y:S05]  /*4c10*/  BSYNC B1 ;  /* 0x0000000000017941 */ /* 0x000fea0003800000 */
.L_x_186:
[----:B-1----:R-:W-:Y:S01]  /*4c20*/  @!P4 IMAD R3, R102, R153, R12 ;  /* 0x000000996603c224 */ /* 0x002fe200078e020c */
[----:B------:R-:W-:Y:S04]  /*4c30*/  BSSY B1, `(.L_x_188) ;  /* 0x0000006000017945 */ /* 0x000fe80003800000 */
[----:B------:R1:W-:Y:S01]  /*4c40*/  @!P4 STG.E.U8 desc[UR36][R6.64+0x98], R3 ;  /* 0x000098030600c986 */ /* 0x0003e2000c101124 */
[----:B------:R-:W-:Y:S05]  /*4c50*/  @P3 BRA `(.L_x_189) ;  /* 0x00000000000c3947 */ /* 0x000fea0003800000 */
[----:B--2---:R-:W1:Y:S02]  /*4c60*/  LDG.E.U8 R155, desc[UR36][R10.64+0x99] ;  /* 0x000099240a9b7981 */ /* 0x004e64000c1e1100 */
[----:B-1----:R-:W-:-:S05]  /*4c70*/  PRMT R3, R155, 0x8880, RZ ;  /* 0x000088809b037816 */ /* 0x002fca00000000ff */
[----:B------:R-:W-:-:S07]  /*4c80*/  IMAD R12, R3, R154, RZ ;  /* 0x0000009a030c7224 */ /* 0x000fce00078e02ff */
.L_x_189:
[----:B------:R-:W-:Y:S05]  /*4c90*/  BSYNC B1 ;  /* 0x0000000000017941 */ /* 0x000fea0003800000 */
.L_x_188:
[----:B------:R-:W-:Y:S01]  /*4ca0*/  @!P3 IMAD R103, R103, R153, R12 ;  /* 0x000000996767b224 */ /* 0x000fe200078e020c */
[----:B------:R-:W-:Y:S04]  /*4cb0*/  BSSY B1, `(.L_x_190) ;  /* 0x0000006000017945 */ /* 0x000fe80003800000 */
[----:B------:R0:W-:Y:S01]  /*4cc0*/  @!P3 STG.E.U8 desc[UR36][R6.64+0x99], R103 ;  /* 0x000099670600b986 */ /* 0x0001e2000c101124 */
[----:B------:R-:W-:Y:S05]  /*4cd0*/  @P5 BRA `(.L_x_191) ;  /* 0x00000000000c5947 */ /* 0x000fea0003800000 */
[----:B--2---:R-:W1:Y:S02]  /*4ce0*/  LDG.E.U8 R155, desc[UR36][R8.64+0xa0] ;  /* 0x0000a024089b7981 */ /* 0x004e64000c1e1100 */
[----:B-1----:R-:W-:-:S05]  /*4cf0*/  PRMT R3, R155, 0x8880, RZ ;  /* 0x000088809b037816 */ /* 0x002fca00000000ff */
[----:B------:R-:W-:-:S07]  /*4d00*/  IMAD R12, R3, R154, RZ ;  /* 0x0000009a030c7224 */ /* 0x000fce00078e02ff */
.L_x_191:
[----:B------:R-:W-:Y:S05]  /*4d10*/  BSYNC B1 ;  /* 0x0000000000017941 */ /* 0x000fea0003800000 */
.L_x_190:
[----:B-1----:R-:W-:Y:S01]  /*4d20*/  @!P5 IMAD R3, R104, R153, R12 ;  /* 0x000000996803d224 */ /* 0x002fe200078e020c */
[----:B------:R-:W-:Y:S04]  /*4d30*/  BSSY B1, `(.L_x_192) ;  /* 0x0000006000017945 */ /* 0x000fe80003800000 */
[----:B------:R1:W-:Y:S01]  /*4d40*/  @!P5 STG.E.U8 desc[UR36][R4.64+0xa0], R3 ;  /* 0x0000a0030400d986 */ /* 0x0003e2000c101124 */
[----:B------:R-:W-:Y:S05]  /*4d50*/  @P2 BRA `(.L_x_193) ;  /* 0x00000000000c2947 */ /* 0x000fea0003800000 */
[----:B--2---:R-:W1:Y:S02]  /*4d60*/  LDG.E.U8 R155, desc[UR36][R8.64+0xa1] ;  /* 0x0000a124089b7981 */ /* 0x004e64000c1e1100 */
[----:B-1----:R-:W-:-:S05]  /*4d70*/  PRMT R3, R155, 0x8880, RZ ;  /* 0x000088809b037816 */ /* 0x002fca00000000ff */
[----:B------:R-:W-:-:S07]  /*4d80*/  IMAD R12, R3, R154, RZ ;  /* 0x0000009a030c7224 */ /* 0x000fce00078e02ff */
.L_x_193:
[----:B------:R-:W-:Y:S05]  /*4d90*/  BSYNC B1 ;  /* 0x0000000000017941 */ /* 0x000fea0003800000 */
.L_x_192:
        /* <DEDUP_REMOVED lines=11> */
.L_x_195:
[----:B------:R-:W-:Y:S05]  /*4e50*/  BSYNC B1 ;  /* 0x0000000000017941 */ /* 0x000fea0003800000 */
.L_x_194:
[----:B-1----:R-:W-:Y:S01]  /*4e60*/  @!P4 IMAD R3, R106, R153, R12 ;  /* 0x000000996a03c224 */ /* 0x002fe200078e020c */
[----:B------:R-:W-:Y:S04]  /*4e70*/  BSSY B1, `(.L_x_196) ;  /* 0x0000006000017945 */ /* 0x000fe80003800000 */
[----:B------:R1:W-:Y:S01]  /*4e80*/  @!P4 STG.E.U8 desc[UR36][R6.64+0xa0], R3 ;  /* 0x0000a0030600c986 */ /* 0x0003e2000c101124 */
[----:B------:R-:W-:Y:S05]  /*4e90*/  @P3 BRA `(.L_x_197) ;  /* 0x00000000000c3947 */ /* 0x000fea0003800000 */
[----:B--2---:R-:W1:Y:S02]  /*4ea0*/  LDG.E.U8 R155, desc[UR36][R10.64+0xa1] ;  /* 0x0000a1240a9b7981 */ /* 0x004e64000c1e1100 */
[----:B-1----:R-:W-:-:S05]  /*4eb0*/  PRMT R3, R155, 0x8880, RZ ;  /* 0x000088809b037816 */ /* 0x002fca00000000ff */
[----:B------:R-:W-:-:S07]  /*4ec0*/  IMAD R12, R3, R154, RZ ;  /* 0x0000009a030c7224 */ /* 0x000fce00078e02ff */
.L_x_197:
[----:B------:R-:W-:Y:S05]  /*4ed0*/  BSYNC B1 ;  /* 0x0000000000017941 */ /* 0x000fea0003800000 */
.L_x_196:
[----:B------:R-:W-:Y:S01]  /*4ee0*/  @!P3 IMAD R107, R107, R153, R12 ;  /* 0x000000996b6bb224 */ /* 0x000fe200078e020c */
[----:B------:R-:W-:Y:S04]  /*4ef0*/  BSSY B1, `(.L_x_198) ;  /* 0x0000006000017945 */ /* 0x000fe80003800000 */
[----:B------:R0:W-:Y:S01]  /*4f00*/  @!P3 STG.E.U8 desc[UR36][R6.64+0xa1], R107 ;  /* 0x0000a16b0600b986 */ /* 0x0001e2000c101124 */
[----:B------:R-:W-:Y:S05]  /*4f10*/  @P5 BRA `(.L_x_199) ;  /* 0x00000000000c5947 */ /* 0x000fea0003800000 */
[----:B--2---:R-:W1:Y:S02]  /*4f20*/  LDG.E.U8 R155, desc[UR36][R8.64+0xa8] ;  /* 0x0000a824089b7981 */ /* 0x004e64000c1e1100 */
[----:B-1----:R-:W-:-:S05]  /*4f30*/  PRMT R3, R155, 0x8880, RZ ;  /* 0x000088809b037816 */ /* 0x002fca00000000ff */
[----:B------:R-:W-:-:S07]  /*4f40*/  IMAD R12, R3, R154, RZ ;  /* 0x0000009a030c7224 */ /* 0x000fce00078e02ff */
.L_x_199:
[----:B------:R-:W-:Y:S05]  /*4f50*/  BSYNC B1 ;  /* 0x0000000000017941 */ /* 0x000fea0003800000 */
.L_x_198:
[----:B-1----:R-:W-:Y:S01]  /*4f60*/  @!P5 IMAD R3, R108, R153, R12 ;  /* 0x000000996c03d224 */ /* 0x002fe200078e020c */
[----:B------:R-:W-:Y:S04]  /*4f70*/  BSSY B1, `(.L_x_200) ;  /* 0x0000006000017945 */ /* 0x000fe80003800000 */
[----:B------:R1:W-:Y:S01]  /*4f80*/  @!P5 STG.E.U8 desc[UR36][R4.64+0xa8], R3 ;  /* 0x0000a8030400d986 */ /* 0x0003e2000c101124 */
[----:B------:R-:W-:Y:S05]  /*4f90*/  @P2 BRA `(.L_x_201) ;  /* 0x00000000000c2947 */ /* 0x000fea0003800000 */
[----:B--2---:R-:W1:Y:S02]  /*4fa0*/  LDG.E.U8 R155, desc[UR36][R8.64+0xa9] ;  /* 0x0000a924089b7981 */ /* 0x004e64000c1e1100 */
[----:B-1----:R-:W-:-:S05]  /*4fb0*/  PRMT R3, R155, 0x8880, RZ ;  /* 0x000088809b037816 */ /* 0x002fca00000000ff */
[----:B------:R-:W-:-:S07]  /*4fc0*/  IMAD R12, R3, R154, RZ ;  /* 0x0000009a030c7224 */ /* 0x000fce00078e02ff */
.L_x_201:
[----:B------:R-:W-:Y:S05]  /*4fd0*/  BSYNC B1 ;  /* 0x0000000000017941 */ /* 0x000fea0003800000 */
.L_x_200:
        /* <DEDUP_REMOVED lines=11> */
.L_x_203:
[----:B------:R-:W-:Y:S05]  /*5090*/  BSYNC B1 ;  /* 0x0000000000017941 */ /* 0x000fea0003800000 */
.L_x_202:
[----:B-1----:R-:W-:Y:S01]  /*50a0*/  @!P4 IMAD R3, R110, R153, R12 ;  /* 0x000000996e03c224 */ /* 0x002fe200078e020c */
[----:B------:R-:W-:Y:S04]  /*50b0*/  BSSY B1, `(.L_x_204) ;  /* 0x0000006000017945 */ /* 0x000fe80003800000 */
[----:B------:R1:W-:Y:S01]  /*50c0*/  @!P4 STG.E.U8 desc[UR36][R6.64+0xa8], R3 ;  /* 0x0000a8030600c986 */ /* 0x0003e2000c101124 */
[----:B------:R-:W-:Y:S05]  /*50d0*/  @P3 BRA `(.L_x_205) ;  /* 0x00000000000c3947 */ /* 0x000fea0003800000 */
[----:B--2---:R-:W1:Y:S02]  /*50e0*/  LDG.E.U8 R155, desc[UR36][R10.64+0xa9] ;  /* 0x0000a9240a9b7981 */ /* 0x004e64000c1e1100 */
[----:B-1----:R-:W-:-:S05]  /*50f0*/  PRMT R3, R155, 0x8880, RZ ;  /* 0x000088809b037816 */ /* 0x002fca00000000ff */
[----:B------:R-:W-:-:S07]  /*5100*/  IMAD R12, R3, R154, RZ ;  /* 0x0000009a030c7224 */ /* 0x000fce00078e02ff */
.L_x_205:
[----:B------:R-:W-:Y:S05]  /*5110*/  BSYNC B1 ;  /* 0x0000000000017941 */ /* 0x000fea0003800000 */
.L_x_204:
[----:B------:R-:W-:Y:S01]  /*5120*/  @!P3 IMAD R111, R111, R153, R12 ;  /* 0x000000996f6fb224 */ /* 0x000fe200078e020c */
[----:B------:R-:W-:Y:S04]  /*5130*/  BSSY B1, `(.L_x_206) ;  /* 0x0000006000017945 */ /* 0x000fe80003800000 */
[----:B------:R0:W-:Y:S01]  /*5140*/  @!P3 STG.E.U8 desc[UR36][R6.64+0xa9], R111 ;  /* 0x0000a96f0600b986 */ /* 0x0001e2000c101124 */
[----:B------:R-:W-:Y:S05]  /*5150*/  @P5 BRA `(.L_x_207) ;  /* 0x00000000000c5947 */ /* 0x000fea0003800000 */
[----:B--2---:R-:W1:Y:S02]  /*5160*/  LDG.E.U8 R155, desc[UR36][R8.64+0xb0] ;  /* 0x0000b024089b7981 */ /* 0x004e64000c1e1100 */
[----:B-1----:R-:W-:-:S05]  /*5170*/  PRMT R3, R155, 0x8880, RZ ;  /* 0x000088809b037816 */ /* 0x002fca00000000ff */
[----:B------:R-:W-:-:S07]  /*5180*/  IMAD R12, R3, R154, RZ ;  /* 0x0000009a030c7224 */ /* 0x000fce00078e02ff */
.L_x_207:
[----:B------:R-:W-:Y:S05]  /*5190*/  BSYNC B1 ;  /* 0x0000000000017941 */ /* 0x000fea0003800000 */
.L_x_206:
[----:B-1----:R-:W-:Y:S01]  /*51a0*/  @!P5 IMAD R3, R112, R153, R12 ;  /* 0x000000997003d224 */ /* 0x002fe200078e020c */
[----:B------:R-:W-:Y:S04]  /*51b0*/  BSSY B1, `(.L_x_208) ;  /* 0x0000006000017945 */ /* 0x000fe80003800000 */
[----:B------:R1:W-:Y:S01]  /*51c0*/  @!P5 STG.E.U8 desc[UR36][R4.64+0xb0], R3 ;  /* 0x0000b0030400d986 */ /* 0x0003e2000c101124 */
[----:B------:R-:W-:Y:S05]  /*51d0*/  @P2 BRA `(.L_x_209) ;  /* 0x00000000000c2947 */ /* 0x000fea0003800000 */
[----:B--2---:R-:W1:Y:S02]  /*51e0*/  LDG.E.U8 R155, desc[UR36][R8.64+0xb1] ;  /* 0x0000b124089b7981 */ /* 0x004e64000c1e1100 */
[----:B-1----:R-:W-:-:S05]  /*51f0*/  PRMT R3, R155, 0x8880, RZ ;  /* 0x000088809b037816 */ /* 0x002fca00000000ff */
[----:B------:R-:W-:-:S07]  /*5200*/  IMAD R12, R3, R154, RZ ;  /* 0x0000009a030c7224 */ /* 0x000fce00078e02ff */
.L_x_209:
[----:B------:R-:W-:Y:S05]  /*5210*/  BSYNC B1 ;  /* 0x0000000000017941 */ /* 0x000fea0003800000 */
.L_x_208:
        /* <DEDUP_REMOVED lines=11> */
.L_x_211:
[----:B------:R-:W-:Y:S05]  /*52d0*/  BSYNC B1 ;  /* 0x0000000000017941 */ /* 0x000fea0003800000 */
.L_x_210:
[----:B-1----:R-:W-:Y:S01]  /*52e0*/  @!P4 IMAD R3, R114, R153, R12 ;  /* 0x000000997203c224 */ /* 0x002fe200078e020c */
[----:B------:R-:W-:Y:S04]  /*52f0*/  BSSY B1, `(.L_x_212) ;  /* 0x0000006000017945 */ /* 0x000fe80003800000 */
[----:B------:R1:W-:Y:S01]  /*5300*/  @!P4 STG.E.U8 desc[UR36][R6.64+0xb0], R3 ;  /* 0x0000b0030600c986 */ /* 0x0003e2000c101124 */
[----:B------:R-:W-:Y:S05]  /*5310*/  @P3 BRA `(.L_x_213) ;  /* 0x00000000000c3947 */ /* 0x000fea0003800000 */
[----:B--2---:R-:W1:Y:S02]  /*5320*/  LDG.E.U8 R155, desc[UR36][R10.64+0xb1] ;  /* 0x0000b1240a9b7981 */ /* 0x004e64000c1e1100 */
[----:B-1----:R-:W-:-:S05]  /*5330*/  PRMT R3, R155, 0x8880, RZ ;  /* 0x000088809b037816 */ /* 0x002fca00000000ff */
[----:B------:R-:W-:-:S07]  /*5340*/  IMAD R12, R3, R154, RZ ;  /* 0x0000009a030c7224 */ /* 0x000fce00078e02ff */
.L_x_213:
[----:B------:R-:W-:Y:S05]  /*5350*/  BSYNC B1 ;  /* 0x0000000000017941 */ /* 0x000fea0003800000 */
.L_x_212:
[----:B------:R-:W-:Y:S01]  /*5360*/  @!P3 IMAD R115, R115, R153, R12 ;  /* 0x000000997373b224 */ /* 0x000fe200078e020c */
[----:B------:R-:W-:Y:S04]  /*5370*/  BSSY B1, `(.L_x_214) ;  /* 0x0000006000017945 */ /* 0x000fe80003800000 */
[----:B------:R0:W-:Y:S01]  /*5380*/  @!P3 STG.E.U8 desc[UR36][R6.64+0xb1], R115 ;  /* 0x0000b1730600b986 */ /* 0x0001e2000c101124 */
[----:B------:R-:W-:Y:S05]  /*5390*/  @P5 BRA `(.L_x_215) ;  /* 0x00000000000c5947 */ /* 0x000fea0003800000 */
[----:B--2---:R-:W1:Y:S02]  /*53a0*/  LDG.E.U8 R155, desc[UR36][R8.64+0xb8] ;  /* 0x0000b824089b7981 */ /* 0x004e64000c1e1100 */
[----:B-1----:R-:W-:-:S05]  /*53b0*/  PRMT R3, R155, 0x8880, RZ ;  /* 0x000088809b037816 */ /* 0x002fca00000000ff */
[----:B------:R-:W-:-:S07]  /*53c0*/  IMAD R12, R3, R154, RZ ;  /* 0x0000009a030c7224 */ /* 0x000fce00078e02ff */
.L_x_215:
[----:B------:R-:W-:Y:S05]  /*53d0*/  BSYNC B1 ;  /* 0x0000000000017941 */ /* 0x000fea0003800000 */
.L_x_214:
[----:B-1----:R-:W-:Y:S01]  /*53e0*/  @!P5 IMAD R3, R116, R153, R12 ;  /* 0x000000997403d224 */ /* 0x002fe200078e020c */
[----:B------:R-:W-:Y:S04]  /*53f0*/  BSSY B1, `(.L_x_216) ;  /* 0x0000006000017945 */ /* 0x000fe80003800000 */
[----:B------:R1:W-:Y:S01]  /*5400*/  @!P5 STG.E.U8 desc[UR36][R4.64+0xb8], R3 ;  /* 0x0000b8030400d986 */ /* 0x0003e2000c101124 */
[----:B------:R-:W-:Y:S05]  /*5410*/  @P2 BRA `(.L_x_217) ;  /* 0x00000000000c2947 */ /* 0x000fea0003800000 */
[----:B--2---:R-:W1:Y:S02]  /*5420*/  LDG.E.U8 R155, desc[UR36][R8.64+0xb9] ;  /* 0x0000b924089b7981 */ /* 0x004e64000c1e1100 */
[----:B-1----:R-:W-:-:S05]  /*5430*/  PRMT R3, R155, 0x8880, RZ ;  /* 0x000088809b037816 */ /* 0x002fca00000000ff */
[----:B------:R-:W-:-:S07]  /*5440*/  IMAD R12, R3, R154, RZ ;  /* 0x0000009a030c7224 */ /* 0x000fce00078e02ff */
.L_x_217:
[----:B------:R-:W-:Y:S05]  /*5450*/  BSYNC B1 ;  /* 0x0000000000017941 */ /* 0x000fea0003800000 */
.L_x_216:
        /* <DEDUP_REMOVED lines=11> */
.L_x_219:
[----:B------:R-:W-:Y:S05]  /*5510*/  BSYNC B1 ;  /* 0x0000000000017941 */ /* 0x000fea0003800000 */
.L_x_218:
[----:B-1----:R-:W-:Y:S01]  /*5520*/  @!P4 IMAD R3, R118, R153, R12 ;  /* 0x000000997603c224 */ /* 0x002fe200078e020c */
[----:B------:R-:W-:Y:S04]  /*5530*/  BSSY B1, `(.L_x_220) ;  /* 0x0000006000017945 */ /* 0x000fe80003800000 */
[----:B------:R1:W-:Y:S01]  /*5540*/  @!P4 STG.E.U8 desc[UR36][R6.64+0xb8], R3 ;  /* 0x0000b8030600c986 */ /* 0x0003e2000c101124 */
[----:B------:R-:W-:Y:S05]  /*5550*/  @P3 BRA `(.L_x_221) ;  /* 0x00000000000c3947 */ /* 0x000fea0003800000 */
[----:B--2---:R-:W1:Y:S02]  /*5560*/  LDG.E.U8 R155, desc[UR36][R10.64+0xb9] ;  /* 0x0000b9240a9b7981 */ /* 0x004e64000c1e1100 */
[----:B-1----:R-:W-:-:S05]  /*5570*/  PRMT R3, R155, 0x8880, RZ ;  /* 0x000088809b037816 */ /* 0x002fca00000000ff */
[----:B------:R-:W-:-:S07]  /*5580*/  IMAD R12, R3, R154, RZ ;  /* 0x0000009a030c7224 */ /* 0x000fce00078e02ff */
.L_x_221:
[----:B------:R-:W-:Y:S05]  /*5590*/  BSYNC B1 ;  /* 0x0000000000017941 */ /* 0x000fea0003800000 */
.L_x_220:
[----:B------:R-:W-:Y:S01]  /*55a0*/  @!P3 IMAD R119, R119, R153, R12 ;  /* 0x000000997777b224 */ /* 0x000fe200078e020c */
[----:B------:R-:W-:Y:S04]  /*55b0*/  BSSY B1, `(.L_x_222) ;  /* 0x0000006000017945 */ /* 0x000fe80003800000 */
[----:B------:R0:W-:Y:S01]  /*55c0*/  @!P3 STG.E.U8 desc[UR36][R6.64+0xb9], R119 ;  /* 0x0000b9770600b986 */ /* 0x0001e2000c101124 */
[----:B------:R-:W-:Y:S05]  /*55d0*/  @P5 BRA `(.L_x_223) ;  /* 0x00000000000c5947 */ /* 0x000fea0003800000 */
[----:B--2---:R-:W1:Y:S02]  /*55e0*/  LDG.E.U8 R155, desc[UR36][R8.64+0xc0] ;  /* 0x0000c024089b7981 */ /* 0x004e64000c1e1100 */
[----:B-1----:R-:W-:-:S05]  /*55f0*/  PRMT R3, R155, 0x8880, RZ ;  /* 0x000088809b037816 */ /* 0x002fca00000000ff */
[----:B------:R-:W-:-:S07]  /*5600*/  IMAD R12, R3, R154, RZ ;  /* 0x0000009a030c7224 */ /* 0x000fce00078e02ff */
.L_x_223:
[----:B------:R-:W-:Y:S05]  /*5610*/  BSYNC B1 ;  /* 0x0000000000017941 */ /* 0x000fea0003800000 */
.L_x_222:
[----:B-1----:R-:W-:Y:S01]  /*5620*/  @!P5 IMAD R3, R120, R153, R12 ;  /* 0x000000997803d224 */ /* 0x002fe200078e020c */
[----:B------:R-:W-:Y:S04]  /*5630*/  BSSY B1, `(.L_x_224) ;  /* 0x0000006000017945 */ /* 0x000fe80003800000 */
[----:B------:R1:W-:Y:S01]  /*5640*/  @!P5 STG.E.U8 desc[UR36][R4.64+0xc0], R3 ;  /* 0x0000c0030400d986 */ /* 0x0003e2000c101124 */
[----:B------:R-:W-:Y:S05]  /*5650*/  @P2 BRA `(.L_x_225) ;  /* 0x00000000000c2947 */ /* 0x000fea0003800000 */
[----:B--2---:R-:W1:Y:S02]  /*5660*/  LDG.E.U8 R155, desc[UR36][R8.64+0xc1] ;  /* 0x0000c124089b7981 */ /* 0x004e64000c1e1100 */
[----:B-1----:R-:W-:-:S05]  /*5670*/  PRMT R3, R155, 0x8880, RZ ;  /* 0x000088809b037816 */ /* 0x002fca00000000ff */
[----:B------:R-:W-:-:S07]  /*5680*/  IMAD R12, R3, R154, RZ ;  /* 0x0000009a030c7224 */ /* 0x000fce00078e02ff */
.L_x_225:
[----:B------:R-:W-:Y:S05]  /*5690*/  BSYNC B1 ;  /* 0x0000000000017941 */ /* 0x000fea0003800000 */
.L_x_224:
        /* <DEDUP_REMOVED lines=11> */
.L_x_227:
[----:B------:R-:W-:Y:S05]  /*5750*/  BSYNC B1 ;  /* 0x0000000000017941 */ /* 0x000fea0003800000 */
.L_x_226:
[----:B-1----:R-:W-:Y:S01]  /*5760*/  @!P4 IMAD R3, R122, R153, R12 ;  /* 0x000000997a03c224 */ /* 0x002fe200078e020c */
[----:B------:R-:W-:Y:S04]  /*5770*/  BSSY B1, `(.L_x_228) ;  /* 0x0000006000017945 */ /* 0x000fe80003800000 */
[----:B------:R1:W-:Y:S01]  /*5780*/  @!P4 STG.E.U8 desc[UR36][R6.64+0xc0], R3 ;  /* 0x0000c0030600c986 */ /* 0x0003e2000c101124 */
[----:B------:R-:W-:Y:S05]  /*5790*/  @P3 BRA `(.L_x_229) ;  /* 0x00000000000c3947 */ /* 0x000fea0003800000 */
[----:B--2---:R-:W1:Y:S02]  /*57a0*/  LDG.E.U8 R155, desc[UR36][R10.64+0xc1] ;  /* 0x0000c1240a9b7981 */ /* 0x004e64000c1e1100 */
[----:B-1----:R-:W-:-:S05]  /*57b0*/  PRMT R3, R155, 0x8880, RZ ;  /* 0x000088809b037816 */ /* 0x002fca00000000ff */
[----:B------:R-:W-:-:S07]  /*57c0*/  IMAD R12, R3, R154, RZ ;  /* 0x0000009a030c7224 */ /* 0x000fce00078e02ff */
.L_x_229:
[----:B------:R-:W-:Y:S05]  /*57d0*/  BSYNC B1 ;  /* 0x0000000000017941 */ /* 0x000fea0003800000 */
.L_x_228:
[----:B------:R-:W-:Y:S01]  /*57e0*/  @!P3 IMAD R123, R123, R153, R12 ;  /* 0x000000997b7bb224 */ /* 0x000fe200078e020c */
[----:B------:R-:W-:Y:S04]  /*57f0*/  BSSY B1, `(.L_x_230) ;  /* 0x0000006000017945 */ /* 0x000fe80003800000 */
[----:B------:R0:W-:Y:S01]  /*5800*/  @!P3 STG.E.U8 desc[UR36][R6.64+0xc1], R123 ;  /* 0x0000c17b0600b986 */ /* 0x0001e2000c101124 */
[----:B------:R-:W-:Y:S05]  /*5810*/  @P5 BRA `(.L_x_231) ;  /* 0x00000000000c5947 */ /* 0x000fea0003800000 */
[----:B--2---:R-:W1:Y:S02]  /*5820*/  LDG.E.U8 R155, desc[UR36][R8.64+0xc8] ;  /* 0x0000c824089b7981 */ /* 0x004e64000c1e1100 */
[----:B-1----:R-:W-:-:S05]  /*5830*/  PRMT R3, R155, 0x8880, RZ ;  /* 0x000088809b037816 */ /* 0x002fca00000000ff */
[----:B------:R-:W-:-:S07]  /*5840*/  IMAD R12, R3, R154, RZ ;  /* 0x0000009a030c7224 */ /* 0x000fce00078e02ff */
.L_x_231:
[----:B------:R-:W-:Y:S05]  /*5850*/  BSYNC B1 ;  /* 0x0000000000017941 */ /* 0x000fea0003800000 */
.L_x_230:
[----:B-1----:R-:W-:Y:S01]  /*5860*/  @!P5 IMAD R3, R124, R153, R12 ;  /* 0x000000997c03d224 */ /* 0x002fe200078e020c */
[----:B------:R-:W-:Y:S04]  /*5870*/  BSSY B1, `(.L_x_232) ;  /* 0x0000006000017945 */ /* 0x000fe80003800000 */
[----:B------:R1:W-:Y:S01]  /*5880*/  @!P5 STG.E.U8 desc[UR36][R4.64+0xc8], R3 ;  /* 0x0000c8030400d986 */ /* 0x0003e2000c101124 */
[----:B------:R-:W-:Y:S05]  /*5890*/  @P2 BRA `(.L_x_233) ;  /* 0x00000000000c2947 */ /* 0x000fea0003800000 */
[----:B--2---:R-:W1:Y:S02]  /*58a0*/  LDG.E.U8 R155, desc[UR36][R8.64+0xc9] ;  /* 0x0000c924089b7981 */ /* 0x004e64000c1e1100 */
[----:B-1----:R-:W-:-:S05]  /*58b0*/  PRMT R3, R155, 0x8880, RZ ;  /* 0x000088809b037816 */ /* 0x002fca00000000ff */
[----:B------:R-:W-:-:S07]  /*58c0*/  IMAD R12, R3, R154, RZ ;  /* 0x0000009a030c7224 */ /* 0x000fce00078e02ff */
.L_x_233:
[----:B------:R-:W-:Y:S05]  /*58d0*/  BSYNC B1 ;  /* 0x0000000000017941 */ /* 0x000fea0003800000 */
.L_x_232:
        /* <DEDUP_REMOVED lines=11> */
.L_x_235:
[----:B------:R-:W-:Y:S05]  /*5990*/  BSYNC B1 ;  /* 0x0000000000017941 */ /* 0x000fea0003800000 */
.L_x_234:
[----:B-1----:R-:W-:Y:S01]  /*59a0*/  @!P4 IMAD R3, R126, R153, R12 ;  /* 0x000000997e03c224 */ /* 0x002fe200078e020c */
[----:B------:R-:W-:Y:S04]  /*59b0*/  BSSY B1, `(.L_x_236) ;  /* 0x0000006000017945 */ /* 0x000fe80003800000 */
[----:B------:R1:W-:Y:S01]  /*59c0*/  @!P4 STG.E.U8 desc[UR36][R6.64+0xc8], R3 ;  /* 0x0000c8030600c986 */ /* 0x0003e2000c101124 */
[----:B------:R-:W-:Y:S05]  /*59d0*/  @P3 BRA `(.L_x_237) ;  /* 0x00000000000c3947 */ /* 0x000fea0003800000 */
[----:B--2---:R-:W1:Y:S02]  /*59e0*/  LDG.E.U8 R155, desc[UR36][R10.64+0xc9] ;  /* 0x0000c9240a9b7981 */ /* 0x004e64000c1e1100 */
[----:B-1----:R-:W-:-:S05]  /*59f0*/  PRMT R3, R155, 0x8880, RZ ;  /* 0x000088809b037816 */ /* 0x002fca00000000ff */
[----:B------:R-:W-:-:S07]  /*5a00*/  IMAD R12, R3, R154, RZ ;  /* 0x0000009a030c7224 */ /* 0x000fce00078e02ff */
.L_x_237:
[----:B------:R-:W-:Y:S05]  /*5a10*/  BSYNC B1 ;  /* 0x0000000000017941 */ /* 0x000fea0003800000 */
.L_x_236:
[----:B------:R-:W-:Y:S01]  /*5a20*/  @!P3 IMAD R127, R127, R153, R12 ;  /* 0x000000997f7fb224 */ /* 0x000fe200078e020c */
[----:B------:R-:W-:Y:S04]  /*5a30*/  BSSY B1, `(.L_x_238) ;  /* 0x0000006000017945 */ /* 0x000fe80003800000 */
[----:B------:R0:W-:Y:S01]  /*5a40*/  @!P3 STG.E.U8 desc[UR36][R6.64+0xc9], R127 ;  /* 0x0000c97f0600b986 */ /* 0x0001e2000c101124 */
[----:B------:R-:W-:Y:S05]  /*5a50*/  @P5 BRA `(.L_x_239) ;  /* 0x00000000000c5947 */ /* 0x000fea0003800000 */
[----:B--2---:R-:W1:Y:S02]  /*5a60*/  LDG.E.U8 R155, desc[UR36][R8.64+0xd0] ;  /* 0x0000d024089b7981 */ /* 0x004e64000c1e1100 */
[----:B-1----:R-:W-:-:S05]  /*5a70*/  PRMT R3, R155, 0x8880, RZ ;  /* 0x000088809b037816 */ /* 0x002fca00000000ff */
[----:B------:R-:W-:-:S07]  /*5a80*/  IMAD R12, R3, R154, RZ ;  /* 0x0000009a030c7224 */ /* 0x000fce00078e02ff */
.L_x_239:
[----:B------:R-:W-:Y:S05]  /*5a90*/  BSYNC B1 ;  /* 0x0000000000017941 */ /* 0x000fea0003800000 */
.L_x_238:
[----:B-1----:R-:W-:Y:S01]  /*5aa0*/  @!P5 IMAD R3, R128, R153, R12 ;  /* 0x000000998003d224 */ /* 0x002fe200078e020c */
[----:B------:R-:W-:Y:S04]  /*5ab0*/  BSSY B1, `(.L_x_240) ;  /* 0x0000006000017945 */ /* 0x000fe80003800000 */
[----:B------:R1:W-:Y:S01]  /*5ac0*/  @!P5 STG.E.U8 desc[UR36][R4.64+0xd0], R3 ;  /* 0x0000d0030400d986 */ /* 0x0003e2000c101124 */
[----:B------:R-:W-:Y:S05]  /*5ad0*/  @P2 BRA `(.L_x_241) ;  /* 0x00000000000c2947 */ /* 0x000fea0003800000 */
[----:B--2---:R-:W1:Y:S02]  /*5ae0*/  LDG.E.U8 R155, desc[UR36][R8.64+0xd1] ;  /* 0x0000d124089b7981 */ /* 0x004e64000c1e1100 */
[----:B-1----:R-:W-:-:S05]  /*5af0*/  PRMT R3, R155, 0x8880, RZ ;  /* 0x000088809b037816 */ /* 0x002fca00000000ff */
[----:B------:R-:W-:-:S07]  /*5b00*/  IMAD R12, R3, R154, RZ ;  /* 0x0000009a030c7224 */ /* 0x000fce00078e02ff */
.L_x_241:
[----:B------:R-:W-:Y:S05]  /*5b10*/  BSYNC B1 ;  /* 0x0000000000017941 */ /* 0x000fea0003800000 */
.L_x_240:
        /* <DEDUP_REMOVED lines=11> */
.L_x_243:
[----:B------:R-:W-:Y:S05]  /*5bd0*/  BSYNC B1 ;  /* 0x0000000000017941 */ /* 0x000fea0003800000 */
.L_x_242:
[----:B-1----:R-:W-:Y:S01]  /*5be0*/  @!P4 IMAD R3, R130, R153, R12 ;  /* 0x000000998203c224 */ /* 0x002fe200078e020c */
[----:B------:R-:W-:Y:S04]  /*5bf0*/  BSSY B1, `(.L_x_244) ;  /* 0x0000006000017945 */ /* 0x000fe80003800000 */
[----:B------:R1:W-:Y:S01]  /*5c00*/  @!P4 STG.E.U8 desc[UR36][R6.64+0xd0], R3 ;  /* 0x0000d0030600c986 */ /* 0x0003e2000c101124 */
[----:B------:R-:W-:Y:S05]  /*5c10*/  @P3 BRA `(.L_x_245) ;  /* 0x00000000000c3947 */ /* 0x000fea0003800000 */
[----:B--2---:R-:W1:Y:S02]  /*5c20*/  LDG.E.U8 R155, desc[UR36][R10.64+0xd1] ;  /* 0x0000d1240a9b7981 */ /* 0x004e64000c1e1100 */
[----:B-1----:R-:W-:-:S05]  /*5c30*/  PRMT R3, R155, 0x8880, RZ ;  /* 0x000088809b037816 */ /* 0x002fca00000000ff */
[----:B------:R-:W-:-:S07]  /*5c40*/  IMAD R12, R3, R154, RZ ;  /* 0x0000009a030c7224 */ /* 0x000fce00078e02ff */
.L_x_245:
[----:B------:R-:W-:Y:S05]  /*5c50*/  BSYNC B1 ;  /* 0x0000000000017941 */ /* 0x000fea0003800000 */
.L_x_244:
[----:B------:R-:W-:Y:S01]  /*5c60*/  @!P3 IMAD R131, R131, R153, R12 ;  /* 0x000000998383b224 */ /* 0x000fe200078e020c */
[----:B------:R-:W-:Y:S04]  /*5c70*/  BSSY B1, `(.L_x_246) ;  /* 0x0000006000017945 */ /* 0x000fe80003800000 */
[----:B------:R0:W-:Y:S01]  /*5c80*/  @!P3 STG.E.U8 desc[UR36][R6.64+0xd1], R131 ;  /* 0x0000d1830600b986 */ /* 0x0001e2000c101124 */
[----:B------:R-:W-:Y:S05]  /*5c90*/  @P5 BRA `(.L_x_247) ;  /* 0x00000000000c5947 */ /* 0x000fea0003800000 */
[----:B--2---:R-:W1:Y:S02]  /*5ca0*/  LDG.E.U8 R155, desc[UR36][R8.64+0xd8] ;  /* 0x0000d824089b7981 */ /* 0x004e64000c1e1100 */
[----:B-1----:R-:W-:-:S05]  /*5cb0*/  PRMT R3, R155, 0x8880, RZ ;  /* 0x000088809b037816 */ /* 0x002fca00000000ff */
[----:B------:R-:W-:-:S07]  /*5cc0*/  IMAD R12, R3, R154, RZ ;  /* 0x0000009a030c7224 */ /* 0x000fce00078e02ff */
.L_x_247:
[----:B------:R-:W-:Y:S05]  /*5cd0*/  BSYNC B1 ;  /* 0x0000000000017941 */ /* 0x000fea0003800000 */
.L_x_246:
[----:B-1----:R-:W-:Y:S01]  /*5ce0*/  @!P5 IMAD R3, R132, R153, R12 ;  /* 0x000000998403d224 */ /* 0x002fe200078e020c */
[----:B------:R-:W-:Y:S04]  /*5cf0*/  BSSY B1, `(.L_x_248) ;  /* 0x0000006000017945 */ /* 0x000fe80003800000 */
[----:B------:R1:W-:Y:S01]  /*5d00*/  @!P5 STG.E.U8 desc[UR36][R4.64+0xd8], R3 ;  /* 0x0000d8030400d986 */ /* 0x0003e2000c101124 */
[----:B------:R-:W-:Y:S05]  /*5d10*/  @P2 BRA `(.L_x_249) ;  /* 0x00000000000c2947 */ /* 0x000fea0003800000 */
[----:B--2---:R-:W1:Y:S02]  /*5d20*/  LDG.E.U8 R155, desc[UR36][R8.64+0xd9] ;  /* 0x0000d924089b7981 */ /* 0x004e64000c1e1100 */
[----:B-1----:R-:W-:-:S05]  /*5d30*/  PRMT R3, R155, 0x8880, RZ ;  /* 0x000088809b037816 */ /* 0x002fca00000000ff */
[----:B------:R-:W-:-:S07]  /*5d40*/  IMAD R12, R3, R154, RZ ;  /* 0x0000009a030c7224 */ /* 0x000fce00078e02ff */
.L_x_249:
[----:B------:R-:W-:Y:S05]  /*5d50*/  BSYNC B1 ;  /* 0x0000000000017941 */ /* 0x000fea0003800000 */
.L_x_248:
        /* <DEDUP_REMOVED lines=11> */
.L_x_251:
[----:B------:R-:W-:Y:S05]  /*5e10*/  BSYNC B1 ;  /* 0x0000000000017941 */ /* 0x000fea0003800000 */
.L_x_250:
[----:B-1----:R-:W-:Y:S01]  /*5e20*/  @!P4 IMAD R3, R134, R153, R12 ;  /* 0x000000998603c224 */ /* 0x002fe200078e020c */
[----:B------:R-:W-:Y:S04]  /*5e30*/  BSSY B1, `(.L_x_252) ;  /* 0x0000006000017945 */ /* 0x000fe80003800000 */
[----:B------:R1:W-:Y:S01]  /*5e40*/  @!P4 STG.E.U8 desc[UR36][R6.64+0xd8], R3 ;  /* 0x0000d8030600c986 */ /* 0x0003e2000c101124 */
[----:B------:R-:W-:Y:S05]  /*5e50*/  @P3 BRA `(.L_x_253) ;  /* 0x00000000000c3947 */ /* 0x000fea0003800000 */
[----:B--2---:R-:W1:Y:S02]  /*5e60*/  LDG.E.U8 R155, desc[UR36][R10.64+0xd9] ;  /* 0x0000d9240a9b7981 */ /* 0x004e64000c1e1100 */
[----:B-1----:R-:W-:-:S05]  /*5e70*/  PRMT R3, R155, 0x8880, RZ ;  /* 0x000088809b037816 */ /* 0x002fca00000000ff */
[----:B------:R-:W-:-:S07]  /*5e80*/  IMAD R12, R3, R154, RZ ;  /* 0x0000009a030c7224 */ /* 0x000fce00078e02ff */
.L_x_253:
[----:B------:R-:W-:Y:S05]  /*5e90*/  BSYNC B1 ;  /* 0x0000000000017941 */ /* 0x000fea0003800000 */
.L_x_252:
[----:B------:R-:W-:Y:S01]  /*5ea0*/  @!P3 IMAD R135, R135, R153, R12 ;  /* 0x000000998787b224 */ /* 0x000fe200078e020c */
[----:B------:R-:W-:Y:S04]  /*5eb0*/  BSSY B1, `(.L_x_254) ;  /* 0x0000006000017945 */ /* 0x000fe80003800000 */
[----:B------:R0:W-:Y:S01]  /*5ec0*/  @!P3 STG.E.U8 desc[UR36][R6.64+0xd9], R135 ;  /* 0x0000d9870600b986 */ /* 0x0001e2000c101124 */
[----:B------:R-:W-:Y:S05]  /*5ed0*/  @P5 BRA `(.L_x_255) ;  /* 0x00000000000c5947 */ /* 0x000fea0003800000 */
[----:B--2---:R-:W1:Y:S02]  /*5ee0*/  LDG.E.U8 R155, desc[UR36][R8.64+0xe0] ;  /* 0x0000e024089b7981 */ /* 0x004e64000c1e1100 */
[----:B-1----:R-:W-:-:S05]  /*5ef0*/  PRMT R3, R155, 0x8880, RZ ;  /* 0x000088809b037816 */ /* 0x002fca00000000ff */
[----:B------:R-:W-:-:S07]  /*5f00*/  IMAD R12, R3, R154, RZ ;  /* 0x0000009a030c7224 */ /* 0x000fce00078e02ff */
.L_x_255:
[----:B------:R-:W-:Y:S05]  /*5f10*/  BSYNC B1 ;  /* 0x0000000000017941 */ /* 0x000fea0003800000 */
.L_x_254:
[----:B-1----:R-:W-:Y:S01]  /*5f20*/  @!P5 IMAD R3, R136, R153, R12 ;  /* 0x000000998803d224 */ /* 0x002fe200078e020c */
[----:B------:R-:W-:Y:S04]  /*5f30*/  BSSY B1, `(.L_x_256) ;  /* 0x0000006000017945 */ /* 0x000fe80003800000 */
[----:B------:R1:W-:Y:S01]  /*5f40*/  @!P5 STG.E.U8 desc[UR36][R4.64+0xe0], R3 ;  /* 0x0000e0030400d986 */ /* 0x0003e2000c101124 */
[----:B------:R-:W-:Y:S05]  /*5f50*/  @P2 BRA `(.L_x_257) ;  /* 0x00000000000c2947 */ /* 0x000fea0003800000 */
[----:B--2---:R-:W1:Y:S02]  /*5f60*/  LDG.E.U8 R155, desc[UR36][R8.64+0xe1] ;  /* 0x0000e124089b7981 */ /* 0x004e64000c1e1100 */
[----:B-1----:R-:W-:-:S05]  /*5f70*/  PRMT R3, R155, 0x8880, RZ ;  /* 0x000088809b037816 */ /* 0x002fca00000000ff */
[----:B------:R-:W-:-:S07]  /*5f80*/  IMAD R12, R3, R154, RZ ;  /* 0x0000009a030c7224 */ /* 0x000fce00078e02ff */
.L_x_257:
[----:B------:R-:W-:Y:S05]  /*5f90*/  BSYNC B1 ;  /* 0x0000000000017941 */ /* 0x000fea0003800000 */
.L_x_256:
        /* <DEDUP_REMOVED lines=11> */
.L_x_259:
[----:B------:R-:W-:Y:S05]  /*6050*/  BSYNC B1 ;  /* 0x0000000000017941 */ /* 0x000fea0003800000 */
.L_x_258:
[----:B-1----:R-:W-:Y:S01]  /*6060*/  @!P4 IMAD R3, R138, R153, R12 ;  /* 0x000000998a03c224 */ /* 0x002fe200078e020c */
[----:B------:R-:W-:Y:S04]  /*6070*/  BSSY B1, `(.L_x_260) ;  /* 0x0000006000017945 */ /* 0x000fe80003800000 */
[----:B------:R1:W-:Y:S01]  /*6080*/  @!P4 STG.E.U8 desc[UR36][R6.64+0xe0], R3 ;  /* 0x0000e0030600c986 */ /* 0x0003e2000c101124 */
[----:B------:R-:W-:Y:S05]  /*6090*/  @P3 BRA `(.L_x_261) ;  /* 0x00000000000c3947 */ /* 0x000fea0003800000 */
[----:B--2---:R-:W1:Y:S02]  /*60a0*/  LDG.E.U8 R155, desc[UR36][R10.64+0xe1] ;  /* 0x0000e1240a9b7981 */ /* 0x004e64000c1e1100 */
[----:B-1----:R-:W-:-:S05]  /*60b0*/  PRMT R3, R155, 0x8880, RZ ;  /* 0x000088809b037816 */ /* 0x002fca00000000ff */
[----:B------:R-:W-:-:S07]  /*60c0*/  IMAD R12, R3, R154, RZ ;  /* 0x0000009a030c7224 */ /* 0x000fce00078e02ff */
.L_x_261:
[----:B------:R-:W-:Y:S05]  /*60d0*/  BSYNC B1 ;  /* 0x0000000000017941 */ /* 0x000fea0003800000 */
.L_x_260:
[----:B------:R-:W-:Y:S01]  /*60e0*/  @!P3 IMAD R139, R139, R153, R12 ;  /* 0x000000998b8bb224 */ /* 0x000fe200078e020c */
[----:B------:R-:W-:Y:S04]  /*60f0*/  BSSY B1, `(.L_x_262) ;  /* 0x0000006000017945 */ /* 0x000fe80003800000 */
[----:B------:R0:W-:Y:S01]  /*6100*/  @!P3 STG.E.U8 desc[UR36][R6.64+0xe1], R139 ;  /* 0x0000e18b0600b986 */ /* 0x0001e2000c101124 */
[----:B------:R-:W-:Y:S05]  /*6110*/  @P5 BRA `(.L_x_263) ;  /* 0x00000000000c5947 */ /* 0x000fea0003800000 */
[----:B--2---:R-:W1:Y:S02]  /*6120*/  LDG.E.U8 R155, desc[UR36][R8.64+0xe8] ;  /* 0x0000e824089b7981 */ /* 0x004e64000c1e1100 */
[----:B-1----:R-:W-:-:S05]  /*6130*/  PRMT R3, R155, 0x8880, RZ ;  /* 0x000088809b037816 */ /* 0x002fca00000000ff */
[----:B------:R-:W-:-:S07]  /*6140*/  IMAD R12, R3, R154, RZ ;  /* 0x0000009a030c7224 */ /* 0x000fce00078e02ff */
.L_x_263:
[----:B------:R-:W-:Y:S05]  /*6150*/  BSYNC B1 ;  /* 0x0000000000017941 */ /* 0x000fea0003800000 */
.L_x_262:
[----:B-1----:R-:W-:Y:S01]  /*6160*/  @!P5 IMAD R3, R140, R153, R12 ;  /* 0x000000998c03d224 */ /* 0x002fe200078e020c */
[----:B------:R-:W-:Y:S04]  /*6170*/  BSSY B1, `(.L_x_264) ;  /* 0x0000006000017945 */ /* 0x000fe80003800000 */
[----:B------:R1:W-:Y:S01]  /*6180*/  @!P5 STG.E.U8 desc[UR36][R4.64+0xe8], R3 ;  /* 0x0000e8030400d986 */ /* 0x0003e2000c101124 */
[----:B------:R-:W-:Y:S05]  /*6190*/  @P2 BRA `(.L_x_265) ;  /* 0x00000000000c2947 */ /* 0x000fea0003800000 */
[----:B--2---:R-:W1:Y:S02]  /*61a0*/  LDG.E.U8 R155, desc[UR36][R8.64+0xe9] ;  /* 0x0000e924089b7981 */ /* 0x004e64000c1e1100 */
[----:B-1----:R-:W-:-:S05]  /*61b0*/  PRMT R3, R155, 0x8880, RZ ;  /* 0x000088809b037816 */ /* 0x002fca00000000ff */
[----:B------:R-:W-:-:S07]  /*61c0*/  IMAD R12, R3, R154, RZ ;  /* 0x0000009a030c7224 */ /* 0x000fce00078e02ff */
.L_x_265:
[----:B------:R-:W-:Y:S05]  /*61d0*/  BSYNC B1 ;  /* 0x0000000000017941 */ /* 0x000fea0003800000 */
.L_x_264:
        /* <DEDUP_REMOVED lines=11> */
.L_x_267:
[----:B------:R-:W-:Y:S05]  /*6290*/  BSYNC B1 ;  /* 0x0000000000017941 */ /* 0x000fea0003800000 */
.L_x_266:
[----:B-1----:R-:W-:Y:S01]  /*62a0*/  @!P4 IMAD R3, R142, R153, R12 ;  /* 0x000000998e03c224 */ /* 0x002fe200078e020c */
[----:B------:R-:W-:Y:S04]  /*62b0*/  BSSY B1, `(.L_x_268) ;  /* 0x0000006000017945 */ /* 0x000fe80003800000 */
[----:B------:R1:W-:Y:S01]  /*62c0*/  @!P4 STG.E.U8 desc[UR36][R6.64+0xe8], R3 ;  /* 0x0000e8030600c986 */ /* 0x0003e2000c101124 */
[----:B------:R-:W-:Y:S05]  /*62d0*/  @P3 BRA `(.L_x_269) ;  /* 0x00000000000c3947 */ /* 0x000fea0003800000 */
[----:B--2---:R-:W1:Y:S02]  /*62e0*/  LDG.E.U8 R155, desc[UR36][R10.64+0xe9] ;  /* 0x0000e9240a9b7981 */ /* 0x004e64000c1e1100 */
[----:B-1----:R-:W-:-:S05]  /*62f0*/  PRMT R3, R155, 0x8880, RZ ;  /* 0x000088809b037816 */ /* 0x002fca00000000ff */
[----:B------:R-:W-:-:S07]  /*6300*/  IMAD R12, R3, R154, RZ ;  /* 0x0000009a030c7224 */ /* 0x000fce00078e02ff */
.L_x_269:
[----:B------:R-:W-:Y:S05]  /*6310*/  BSYNC B1 ;  /* 0x0000000000017941 */ /* 0x000fea0003800000 */
.L_x_268:
[----:B------:R-:W-:Y:S01]  /*6320*/  @!P3 IMAD R143, R143, R153, R12 ;  /* 0x000000998f8fb224 */ /* 0x000fe200078e020c */
[----:B------:R-:W-:Y:S04]  /*6330*/  BSSY B1, `(.L_x_270) ;  /* 0x0000006000017945 */ /* 0x000fe80003800000 */
[----:B------:R0:W-:Y:S01]  /*6340*/  @!P3 STG.E.U8 desc[UR36][R6.64+0xe9], R143 ;  /* 0x0000e98f0600b986 */ /* 0x0001e2000c101124 */
[----:B------:R-:W-:Y:S05]  /*6350*/  @P5 BRA `(.L_x_271) ;  /* 0x00000000000c5947 */ /* 0x000fea0003800000 */
[----:B--2---:R-:W1:Y:S02]  /*6360*/  LDG.E.U8 R155, desc[UR36][R8.64+0xf0] ;  /* 0x0000f024089b7981 */ /* 0x004e64000c1e1100 */
[----:B-1----:R-:W-:-:S05]  /*6370*/  PRMT R3, R155, 0x8880, RZ ;  /* 0x000088809b037816 */ /* 0x002fca00000000ff */
[----:B------:R-:W-:-:S07]  /*6380*/  IMAD R12, R3, R154, RZ ;  /* 0x0000009a030c7224 */ /* 0x000fce00078e02ff */
.L_x_271:
[----:B------:R-:W-:Y:S05]  /*6390*/  BSYNC B1 ;  /* 0x0000000000017941 */ /* 0x000fea0003800000 */
.L_x_270:
[----:B-1----:R-:W-:Y:S01]  /*63a0*/  @!P5 IMAD R3, R144, R153, R12 ;  /* 0x000000999003d224 */ /* 0x002fe200078e020c */
[----:B------:R-:W-:Y:S04]  /*63b0*/  BSSY B1, `(.L_x_272) ;  /* 0x0000006000017945 */ /* 0x000fe80003800000 */
[----:B------:R1:W-:Y:S01]  /*63c0*/  @!P5 STG.E.U8 desc[UR36][R4.64+0xf0], R3 ;  /* 0x0000f0030400d986 */ /* 0x0003e2000c101124 */
[----:B------:R-:W-:Y:S05]  /*63d0*/  @P2 BRA `(.L_x_273) ;  /* 0x00000000000c2947 */ /* 0x000fea0003800000 */
[----:B--2---:R-:W1:Y:S02]  /*63e0*/  LDG.E.U8 R155, desc[UR36][R8.64+0xf1] ;  /* 0x0000f124089b7981 */ /* 0x004e64000c1e1100 */
[----:B-1----:R-:W-:-:S05]  /*63f0*/  PRMT R3, R155, 0x8880, RZ ;  /* 0x000088809b037816 */ /* 0x002fca00000000ff */
[----:B------:R-:W-:-:S07]  /*6400*/  IMAD R12, R3, R154, RZ ;  /* 0x0000009a030c7224 */ /* 0x000fce00078e02ff */
.L_x_273:
[----:B------:R-:W-:Y:S05]  /*6410*/  BSYNC B1 ;  /* 0x0000000000017941 */ /* 0x000fea0003800000 */
.L_x_272:
[C---:B------:R-:W-:Y:S01]  /*6420*/  ISETP.LT.OR P4, PT, R0.reuse, 0xf1, !P0 ;  /* 0x000000f10000780c */ /* 0x040fe20004781670 */
[----:B------:R-:W-:Y:S01]  /*6430*/  @!P2 IMAD R145, R145, R153, R12 ;  /* 0x000000999191a224 */ /* 0x000fe200078e020c */
[----:B------:R-:W-:Y:S01]  /*6440*/  BSSY B1, `(.L_x_274) ;  /* 0x000000a000017945 */ /* 0x000fe20003800000 */
[C---:B------:R-:W-:Y:S02]  /*6450*/  ISETP.LT.OR P3, PT, R0.reuse, 0xf2, !P0 ;  /* 0x000000f20000780c */ /* 0x040fe40004761670 */
        /* <DEDUP_REMOVED lines=8> */
.L_x_275:
[----:B------:R-:W-:Y:S05]  /*64e0*/  BSYNC B1 ;  /* 0x0000000000017941 */ /* 0x000fea0003800000 */
.L_x_274:
[----:B-1----:R-:W-:Y:S01]  /*64f0*/  @!P4 IMAD R3, R146, R153, R12 ;  /* 0x000000999203c224 */ /* 0x002fe200078e020c */
[----:B------:R-:W-:Y:S04]  /*6500*/  BSSY B1, `(.L_x_276) ;  /* 0x0000006000017945 */ /* 0x000fe80003800000 */
[----:B------:R1:W-:Y:S01]  /*6510*/  @!P4 STG.E.U8 desc[UR36][R6.64+0xf0], R3 ;  /* 0x0000f0030600c986 */ /* 0x0003e2000c101124 */
[----:B------:R-:W-:Y:S05]  /*6520*/  @P3 BRA `(.L_x_277) ;  /* 0x00000000000c3947 */ /* 0x000fea0003800000 */
[----:B--2---:R-:W1:Y:S02]  /*6530*/  LDG.E.U8 R155, desc[UR36][R10.64+0xf1] ;  /* 0x0000f1240a9b7981 */ /* 0x004e64000c1e1100 */
[----:B-1----:R-:W-:-:S05]  /*6540*/  PRMT R3, R155, 0x8880, RZ ;  /* 0x000088809b037816 */ /* 0x002fca00000000ff */
[----:B------:R-:W-:-:S07]  /*6550*/  IMAD R12, R3, R154, RZ ;  /* 0x0000009a030c7224 */ /* 0x000fce00078e02ff */
.L_x_277:
[----:B------:R-:W-:Y:S05]  /*6560*/  BSYNC B1 ;  /* 0x0000000000017941 */ /* 0x000fea0003800000 */
.L_x_276:
[----:B------:R-:W-:Y:S01]  /*6570*/  @!P3 IMAD R147, R147, R153, R12 ;  /* 0x000000999393b224 */ /* 0x000fe200078e020c */
[----:B------:R-:W-:Y:S04]  /*6580*/  BSSY B1, `(.L_x_278) ;  /* 0x0000006000017945 */ /* 0x000fe80003800000 */
[----:B------:R0:W-:Y:S01]  /*6590*/  @!P3 STG.E.U8 desc[UR36][R6.64+0xf1], R147 ;  /* 0x0000f1930600b986 */ /* 0x0001e2000c101124 */
[----:B------:R-:W-:Y:S05]  /*65a0*/  @P2 BRA `(.L_x_279) ;  /* 0x00000000000c2947 */ /* 0x000fea0003800000 */
[----:B--2---:R-:W1:Y:S02]  /*65b0*/  LDG.E.U8 R155, desc[UR36][R8.64+0xf8] ;  /* 0x0000f824089b7981 */ /* 0x004e64000c1e1100 */
[----:B-1----:R-:W-:-:S05]  /*65c0*/  PRMT R3, R155, 0x8880, RZ ;  /* 0x000088809b037816 */ /* 0x002fca00000000ff */
[----:B------:R-:W-:-:S07]  /*65d0*/  IMAD R12, R3, R154, RZ ;  /* 0x0000009a030c7224 */ /* 0x000fce00078e02ff */
.L_x_279:
[----:B------:R-:W-:Y:S05]  /*65e0*/  BSYNC B1 ;  /* 0x0000000000017941 */ /* 0x000fea0003800000 */
.L_x_278:
[----:B-1----:R-:W-:Y:S01]  /*65f0*/  @!P2 IMAD R3, R148, R153, R12 ;  /* 0x000000999403a224 */ /* 0x002fe200078e020c */
[----:B------:R-:W-:Y:S04]  /*6600*/  BSSY B1, `(.L_x_280) ;  /* 0x0000006000017945 */ /* 0x000fe80003800000 */
[----:B------:R1:W-:Y:S01]  /*6610*/  @!P2 STG.E.U8 desc[UR36][R4.64+0xf8], R3 ;  /* 0x0000f8030400a986 */ /* 0x0003e2000c101124 */
[----:B------:R-:W-:Y:S05]  /*6620*/  @P1 BRA `(.L_x_281) ;  /* 0x00000000000c1947 */ /* 0x000fea0003800000 */
[----:B--2---:R-:W1:Y:S02]  /*6630*/  LDG.E.U8 R155, desc[UR36][R8.64+0xf9] ;  /* 0x0000f924089b7981 */ /* 0x004e64000c1e1100 */
[----:B-1----:R-:W-:-:S05]  /*6640*/  PRMT R3, R155, 0x8880, RZ ;  /* 0x000088809b037816 */ /* 0x002fca00000000ff */
[----:B------:R-:W-:-:S07]  /*6650*/  IMAD R12, R3, R154, RZ ;  /* 0x0000009a030c7224 */ /* 0x000fce00078e02ff */
.L_x_281:
[----:B------:R-:W-:Y:S05]  /*6660*/  BSYNC B1 ;  /* 0x0000000000017941 */ /* 0x000fea0003800000 */
.L_x_280:
[----:B------:R-:W-:Y:S01]  /*6670*/  @!P1 IMAD R149, R149, R153, R12 ;  /* 0x0000009995959224 */ /* 0x000fe200078e020c */
[----:B------:R-:W-:Y:S04]  /*6680*/  BSSY B1, `(.L_x_282) ;  /* 0x0000006000017945 */ /* 0x000fe80003800000 */
[----:B------:R0:W-:Y:S01]  /*6690*/  @!P1 STG.E.U8 desc[UR36][R4.64+0xf9], R149 ;  /* 0x0000f99504009986 */ /* 0x0001e2000c101124 */
[----:B------:R-:W-:Y:S05]  /*66a0*/  @P5 BRA `(.L_x_283) ;  /* 0x00000000000c5947 */ /* 0x000fea0003800000 */
[----:B--2---:R-:W1:Y:S02]  /*66b0*/  LDG.E.U8 R155, desc[UR36][R10.64+0xf8] ;  /* 0x0000f8240a9b7981 */ /* 0x004e64000c1e1100 */
[----:B-1----:R-:W-:-:S05]  /*66c0*/  PRMT R3, R155, 0x8880, RZ ;  /* 0x000088809b037816 */ /* 0x002fca00000000ff */
[----:B------:R-:W-:-:S07]  /*66d0*/  IMAD R12, R3, R154, RZ ;  /* 0x0000009a030c7224 */ /* 0x000fce00078e02ff */
.L_x_283:
[----:B------:R-:W-:Y:S05]  /*66e0*/  BSYNC B1 ;  /* 0x0000000000017941 */ /* 0x000fea0003800000 */
.L_x_282:
[----:B-1----:R-:W-:Y:S01]  /*66f0*/  @!P5 IMAD R3, R150, R153, R12 ;  /* 0x000000999603d224 */ /* 0x002fe200078e020c */
[----:B------:R-:W-:Y:S01]  /*6700*/  ISETP.LT.OR P0, PT, R0, 0xfa, !P0 ;  /* 0x000000fa0000780c */ /* 0x000fe20004701670 */
[----:B------:R-:W-:Y:S03]  /*6710*/  BSSY B1, `(.L_x_284) ;  /* 0x0000006000017945 */ /* 0x000fe60003800000 */
[----:B------:R1:W-:Y:S09]  /*6720*/  @!P5 STG.E.U8 desc[UR36][R6.64+0xf8], R3 ;  /* 0x0000f8030600d986 */ /* 0x0003f2000c101124 */
[----:B------:R-:W-:Y:S05]  /*6730*/  @P0 BRA `(.L_x_285) ;  /* 0x00000000000c0947 */ /* 0x000fea0003800000 */
[----:B--2---:R-:W1:Y:S02]  /*6740*/  LDG.E.U8 R155, desc[UR36][R10.64+0xf9] ;  /* 0x0000f9240a9b7981 */ /* 0x004e64000c1e1100 */
[----:B-1----:R-:W-:-:S05]  /*6750*/  PRMT R3, R155, 0x8880, RZ ;  /* 0x000088809b037816 */ /* 0x002fca00000000ff */
[----:B------:R-:W-:-:S07]  /*6760*/  IMAD R12, R3, R154, RZ ;  /* 0x0000009a030c7224 */ /* 0x000fce00078e02ff */
.L_x_285:
[----:B------:R-:W-:Y:S05]  /*6770*/  BSYNC B1 ;  /* 0x0000000000017941 */ /* 0x000fea0003800000 */
.L_x_284:
[----:B------:R-:W-:Y:S01]  /*6780*/  IMAD R151, R151, R153, R12 ;  /* 0x0000009997977224 */ /* 0x000fe200078e020c */
[----:B------:R-:W-:Y:S06]  /*6790*/  @P0 BRA `(.L_x_286) ;  /* 0x0000001800100947 */ /* 0x000fec0003800000 */
[----:B------:R0:W-:Y:S01]  /*67a0*/  STG.E.U8 desc[UR36][R6.64+0xf9], R151 ;  /* 0x0000f99706007986 */ /* 0x0001e2000c101124 */
[----:B------:R-:W-:Y:S05]  /*67b0*/  BRA `(.L_x_286) ;  /* 0x0000001800087947 */ /* 0x000fea0003800000 */
.L_x_29:
[C---:B------:R-:W-:Y:S02]  /*67c0*/  ISETP.GE.AND P1, PT, R160.reuse, 0x1, PT ;  /* 0x00000001a000780c */ /* 0x040fe40003f26270 */
[----:B------:R-:W-:Y:S02]  /*67d0*/  ISETP.GE.AND P0, PT, R160, 0x9, PT ;  /* 0x00000009a000780c */ /* 0x000fe40003f06270 */
[C---:B------:R-:W-:Y:S02]  /*67e0*/  ISETP.LT.OR P4, PT, R0.reuse, 0x1, !P1 ;  /* 0x000000010000780c */ /* 0x040fe40004f81670 */
[C---:B------:R-:W-:Y:S02]  /*67f0*/  ISETP.LT.OR P3, PT, R0.reuse, 0x2, !P1 ;  /* 0x000000020000780c */ /* 0x040fe40004f61670 */
[C---:B------:R-:W-:Y:S02]  /*6800*/  ISETP.LT.OR P2, PT, R0.reuse, 0x1, !P0 ;  /* 0x000000010000780c */ /* 0x040fe40004741670 */
[----:B------:R-:W-:-:S07]  /*6810*/  ISETP.LT.OR P5, PT, R0, 0x2, !P0 ;  /* 0x000000020000780c */ /* 0x000fce00047a1670 */
[-C--:B------:R-:W-:Y:S02]  /*6820*/  @!P4 IMAD R3, R24, R153.reuse, RZ ;  /* 0x000000991803c224 */ /* 0x080fe400078e02ff */
[-C--:B------:R-:W-:Y:S02]  /*6830*/  @!P3 IMAD R25, R25, R153.reuse, RZ ;  /* 0x000000991919b224 */ /* 0x080fe400078e02ff */
[-C--:B------:R-:W-:Y:S01]  /*6840*/  @!P2 IMAD R9, R26, R153.reuse, RZ ;  /* 0x000000991a09a224 */ /* 0x080fe200078e02ff */
[----:B------:R0:W-:Y:S01]  /*6850*/  @!P4 STG.E.U8 desc[UR36][R4.64], R3 ;  /* 0x000000030400c986 */ /* 0x0001e2000c101124 */
[C---:B------:R-:W-:Y:S01]  /*6860*/  ISETP.LT.OR P4, PT, R0.reuse, 0x9, !P1 ;  /* 0x000000090000780c */ /* 0x040fe20004f81670 */
[----:B------:R-:W-:Y:S02]  /*6870*/  @!P5 IMAD R27, R27, R153, RZ ;  /* 0x000000991b1bd224 */ /* 0x000fe400078e02ff */
[----:B------:R-:W-:Y:S01]  /*6880*/  @!P3 STG.E.U8 desc[UR36][R4.64+0x1], R25 ;  /* 0x000001190400b986 */ /* 0x000fe2000c101124 */
[----:B------:R-:W-:-:S03]  /*6890*/  ISETP.LT.OR P3, PT, R0, 0xa, !P1 ;  /* 0x0000000a0000780c */ /* 0x000fc60004f61670 */
[----:B------:R1:W-:Y:S01]  /*68a0*/  @!P2 STG.E.U8 desc[UR36][R6.64], R9 ;  /* 0x000000090600a986 */ /* 0x0003e2000c101124 */
[----:B------:R-:W-:-:S03]  /*68b0*/  ISETP.LT.OR P2, PT, R0, 0x9, !P0 ;  /* 0x000000090000780c */ /* 0x000fc60004741670 */
[----:B------:R-:W-:Y:S01]  /*68c0*/  @!P5 STG.E.U8 desc[UR36][R6.64+0x1], R27 ;  /* 0x0000011b0600d986 */ /* 0x000fe2000c101124 */
[----:B------:R-:W-:Y:S01]  /*68d0*/  ISETP.LT.OR P5, PT, R0, 0xa, !P0 ;  /* 0x0000000a0000780c */ /* 0x000fe200047a1670 */
[----:B------:R-:W-:-:S04]  /*68e0*/  @!P4 IMAD R11, R28, R153, RZ ;  /* 0x000000991c0bc224 */ /* 0x000fc800078e02ff */
[-C--:B------:R-:W-:Y:S01]  /*68f0*/  @!P3 IMAD R29, R29, R153.reuse, RZ ;  /* 0x000000991d1db224 */ /* 0x080fe200078e02ff */
[----:B------:R-:W-:Y:S01]  /*6900*/  @!P4 STG.E.U8 desc[UR36][R4.64+0x8], R11 ;  /* 0x0000080b0400c986 */ /* 0x000fe2000c101124 */
[----:B------:R-:W-:Y:S02]  /*6910*/  ISETP.LT.OR P4, PT, R0, 0x11, !P1 ;  /* 0x000000110000780c */ /* 0x000fe40004f81670 */
[-C--:B0-----:R-:W-:Y:S01]  /*6920*/  @!P2 IMAD R3, R30, R153.reuse, RZ ;  /* 0x000000991e03a224 */ /* 0x081fe200078e02ff */
[----:B------:R-:W-:Y:S01]  /*6930*/  @!P3 STG.E.U8 desc[UR36][R4.64+0x9], R29 ;  /* 0x0000091d0400b986 */ /* 0x000fe2000c101124 */
[C---:B------:R-:W-:Y:S02]  /*6940*/  ISETP.LT.OR P3, PT, R0.reuse, 0x12, !P1 ;  /* 0x000000120000780c */ /* 0x040fe40004f61670 */
[----:B------:R-:W-:Y:S01]  /*6950*/  @!P5 IMAD R31, R31, R153, RZ ;  /* 0x000000991f1fd224 */ /* 0x000fe200078e02ff */
[----:B------:R0:W-:Y:S01]  /*6960*/  @!P2 STG.E.U8 desc[UR36][R6.64+0x8], R3 ;  /* 0x000008030600a986 */ /* 0x0001e2000c101124 */
[----:B------:R-:W-:-:S03]  /*6970*/  ISETP.LT.OR P2, PT, R0, 0x11, !P0 ;  /* 0x000000110000780c */ /* 0x000fc60004741670 */
[----:B------:R-:W-:Y:S01]  /*6980*/  @!P5 STG.E.U8 desc[UR36][R6.64+0x9], R31 ;  /* 0x0000091f0600d986 */ /* 0x000fe2000c101124 */
[----:B------:R-:W-:Y:S01]  /*6990*/  ISETP.LT.OR P5, PT, R0, 0x12, !P0 ;  /* 0x000000120000780c */ /* 0x000fe200047a1670 */
[----:B-1----:R-:W-:-:S04]  /*69a0*/  @!P4 IMAD R9, R32, R153, RZ ;  /* 0x000000992009c224 */ /* 0x002fc800078e02ff */
        /* <DEDUP_REMOVED lines=301> */
[----:B------:R1:W-:Y:S01]  /*7c80*/  @!P4 STG.E.U8 desc[UR36][R4.64+0xd8], R11 ;  /* 0x0000d80b0400c986 */ /* 0x0003e2000c101124 */
        /* <DEDUP_REMOVED lines=13> */
[-C--:B-1----:R-:W-:Y:S01]  /*7d60*/  @!P2 IMAD R11, R138, R153.reuse, RZ ;  /* 0x000000998a0ba224 */ /* 0x082fe200078e02ff */
[----:B------:R-:W-:Y:S01]  /*7d70*/  @!P3 STG.E.U8 desc[UR36][R4.64+0xe1], R137 ;  /* 0x0000e1890400b986 */ /* 0x000fe2000c101124 */
[C---:B------:R-:W-:Y:S02]  /*7d80*/  ISETP.LT.OR P3, PT, R0.reuse, 0xea, !P1 ;  /* 0x000000ea0000780c */ /* 0x040fe40004f61670 */
[----:B------:R-:W-:Y:S01]  /*7d90*/  @!P5 IMAD R139, R139, R153, RZ ;  /* 0x000000998b8bd224 */ /* 0x000fe200078e02ff */
[----:B------:R1:W-:Y:S01]  /*7da0*/  @!P2 STG.E.U8 desc[UR36][R6.64+0xe0], R11 ;  /* 0x0000e00b0600a986 */ /* 0x0003e2000c101124 */
[----:B------:R-:W-:-:S03]  /*7db0*/  ISETP.LT.OR P2, PT, R0, 0xe9, !P0 ;  /* 0x000000e90000780c */ /* 0x000fc60004741670 */
[----:B------:R-:W-:Y:S01]  /*7dc0*/  @!P5 STG.E.U8 desc[UR36][R6.64+0xe1], R139 ;  /* 0x0000e18b0600d986 */ /* 0x000fe2000c101124 */
[----:B------:R-:W-:Y:S01]  /*7dd0*/  ISETP.LT.OR P5, PT, R0, 0xea, !P0 ;  /* 0x000000ea0000780c */ /* 0x000fe200047a1670 */
[----:B0-----:R-:W-:-:S04]  /*7de0*/  @!P4 IMAD R3, R140, R153, RZ ;  /* 0x000000998c03c224 */ /* 0x001fc800078e02ff */
[-C--:B------:R-:W-:Y:S01]  /*7df0*/  @!P3 IMAD R141, R141, R153.reuse, RZ ;  /* 0x000000998d8db224 */ /* 0x080fe200078e02ff */
[----:B------:R0:W-:Y:S01]  /*7e00*/  @!P4 STG.E.U8 desc[UR36][R4.64+0xe8], R3 ;  /* 0x0000e8030400c986 */ /* 0x0001e2000c101124 */
[----:B------:R-:W-:Y:S02]  /*7e10*/  ISETP.LT.OR P4, PT, R0, 0xf2, !P1 ;  /* 0x000000f20000780c */ /* 0x000fe40004f81670 */
[-C--:B---3--:R-:W-:Y:S01]  /*7e20*/  @!P2 IMAD R9, R142, R153.reuse, RZ ;  /* 0x000000998e09a224 */ /* 0x088fe200078e02ff */
[----:B------:R-:W-:Y:S01]  /*7e30*/  @!P3 STG.E.U8 desc[UR36][R4.64+0xe9], R141 ;  /* 0x0000e98d0400b986 */ /* 0x000fe2000c101124 */
[C---:B------:R-:W-:Y:S02]  /*7e40*/  ISETP.LT.OR P3, PT, R0.reuse, 0xf1, !P1 ;  /* 0x000000f10000780c */ /* 0x040fe40004f61670 */
[----:B------:R-:W-:Y:S01]  /*7e50*/  @!P5 IMAD R143, R143, R153, RZ ;  /* 0x000000998f8fd224 */ /* 0x000fe200078e02ff */
[----:B------:R-:W-:Y:S01]  /*7e60*/  @!P2 STG.E.U8 desc[UR36][R6.64+0xe8], R9 ;  /* 0x0000e8090600a986 */ /* 0x000fe2000c101124 */
[----:B------:R-:W-:-:S03]  /*7e70*/  ISETP.LT.OR P2, PT, R0, 0xf1, !P0 ;  /* 0x000000f10000780c */ /* 0x000fc60004741670 */
[----:B------:R-:W-:Y:S01]  /*7e80*/  @!P5 STG.E.U8 desc[UR36][R6.64+0xe9], R143 ;  /* 0x0000e98f0600d986 */ /* 0x000fe2000c101124 */
[----:B------:R-:W-:Y:S01]  /*7e90*/  ISETP.LT.OR P5, PT, R0, 0xf9, !P0 ;  /* 0x000000f90000780c */ /* 0x000fe200047a1670 */
[----:B------:R-:W-:-:S04]  /*7ea0*/  @!P4 IMAD R145, R145, R153, RZ ;  /* 0x000000999191c224 */ /* 0x000fc800078e02ff */
[-C--:B-1----:R-:W-:Y:S01]  /*7eb0*/  @!P3 IMAD R11, R144, R153.reuse, RZ ;  /* 0x00000099900bb224 */ /* 0x082fe200078e02ff */
[----:B------:R-:W-:Y:S01]  /*7ec0*/  @!P4 STG.E.U8 desc[UR36][R4.64+0xf1], R145 ;  /* 0x0000f1910400c986 */ /* 0x000fe2000c101124 */
[C---:B------:R-:W-:Y:S02]  /*7ed0*/  ISETP.LT.OR P4, PT, R0.reuse, 0xf2, !P0 ;  /* 0x000000f20000780c */ /* 0x040fe40004781670 */
[C---:B------:R-:W-:Y:S01]  /*7ee0*/  ISETP.LT.OR P0, PT, R0.reuse, 0xfa, !P0 ;  /* 0x000000fa0000780c */ /* 0x040fe20004701670 */
[----:B------:R1:W-:Y:S01]  /*7ef0*/  @!P3 STG.E.U8 desc[UR36][R4.64+0xf0], R11 ;  /* 0x0000f00b0400b986 */ /* 0x0003e2000c101124 */
[----:B------:R-:W-:Y:S01]  /*7f00*/  ISETP.LT.OR P3, PT, R0, 0xf9, !P1 ;  /* 0x000000f90000780c */ /* 0x000fe20004f61670 */
[----:B0-----:R-:W-:Y:S01]  /*7f10*/  @!P2 IMAD R3, R146, R153, RZ ;  /* 0x000000999203a224 */ /* 0x001fe200078e02ff */
[----:B------:R-:W-:-:S04]  /*7f20*/  ISETP.LT.OR P1, PT, R0, 0xfa, !P1 ;  /* 0x000000fa0000780c */ /* 0x000fc80004f21670 */
[----:B------:R0:W-:Y:S03]  /*7f30*/  @!P2 STG.E.U8 desc[UR36][R6.64+0xf0], R3 ;  /* 0x0000f0030600a986 */ /* 0x0001e6000c101124 */
[-C--:B------:R-:W-:Y:S02]  /*7f40*/  @!P4 IMAD R147, R147, R153.reuse, RZ ;  /* 0x000000999393c224 */ /* 0x080fe400078e02ff */
[-C--:B-1----:R-:W-:Y:S02]  /*7f50*/  @!P5 IMAD R11, R150, R153.reuse, RZ ;  /* 0x00000099960bd224 */ /* 0x082fe400078e02ff */
[-C--:B------:R-:W-:Y:S01]  /*7f60*/  @!P3 IMAD R9, R148, R153.reuse, RZ ;  /* 0x000000999409b224 */ /* 0x080fe200078e02ff */
[----:B------:R0:W-:Y:S01]  /*7f70*/  @!P4 STG.E.U8 desc[UR36][R6.64+0xf1], R147 ;  /* 0x0000f1930600c986 */ /* 0x0001e2000c101124 */
[-C--:B------:R-:W-:Y:S02]  /*7f80*/  @!P1 IMAD R149, R149, R153.reuse, RZ ;  /* 0x0000009995959224 */ /* 0x080fe400078e02ff */
[----:B------:R-:W-:Y:S01]  /*7f90*/  @!P0 IMAD R151, R151, R153, RZ ;  /* 0x0000009997978224 */ /* 0x000fe200078e02ff */
[----:B------:R0:W-:Y:S04]  /*7fa0*/  @!P3 STG.E.U8 desc[UR36][R4.64+0xf8], R9 ;  /* 0x0000f8090400b986 */ /* 0x0001e8000c101124 */
[----:B------:R0:W-:Y:S04]  /*7fb0*/  @!P1 STG.E.U8 desc[UR36][R4.64+0xf9], R149 ;  /* 0x0000f99504009986 */ /* 0x0001e8000c101124 */
[----:B------:R0:W-:Y:S04]  /*7fc0*/  @!P5 STG.E.U8 desc[UR36][R6.64+0xf8], R11 ;  /* 0x0000f80b0600d986 */ /* 0x0001e8000c101124 */
[----:B------:R0:W-:Y:S02]  /*7fd0*/  @!P0 STG.E.U8 desc[UR36][R6.64+0xf9], R151 ;  /* 0x0000f99706008986 */ /* 0x0001e4000c101124 */
.L_x_286:
[----:B------:R-:W-:Y:S05]  /*7fe0*/  BSYNC B0 ;  /* 0x0000000000007941 */ /* 0x000fea0003800000 */
.L_x_28:
[----:B------:R-:W-:Y:S01]  /*7ff0*/  ULDC UR4, c[0x0][0xc] ;  /* 0x0000030000047ab9 */ /* 0x000fe20000000800 */
[----:B------:R-:W-:Y:S01]  /*8000*/  ULDC UR5, c[0x0][0x10] ;  /* 0x0000040000057ab9 */ /* 0x000fe20000000800 */
[----:B01----:R-:W0:Y:S01]  /*8010*/  LDC R3, c[0x0][0x14] ;  /* 0x00000500ff037b82 */ /* 0x003e220000000800 */
[----:B------:R-:W-:Y:S01]  /*8020*/  UIMAD.WIDE.U32 UR4, UR4, UR5, URZ ;  /* 0x00000005040472a5 */ /* 0x000fe2000f8e003f */
[----:B------:R-:W-:Y:S01]  /*8030*/  PRMT R0, RZ, 0x7610, R0 ;  /* 0x00007610ff007816 */ /* 0x000fe20000000000 */
[----:B------:R-:W-:Y:S02]  /*8040*/  IMAD.MOV.U32 R23, RZ, RZ, -0x1 ;  /* 0xffffffffff177424 */ /* 0x000fe400078e00ff */
[----:B------:R-:W-:Y:S02]  /*8050*/  IMAD.MOV.U32 R22, RZ, RZ, -0x1 ;  /* 0xffffffffff167424 */ /* 0x000fe400078e00ff */
[----:B0-----:R-:W-:-:S04]  /*8060*/  IMAD.WIDE.U32 R16, R3, UR4, R16 ;  /* 0x0000000403107c25 */ /* 0x001fc8000f8e0010 */
[----:B------:R-:W-:Y:S01]  /*8070*/  IMAD R3, R3, UR5, RZ ;  /* 0x0000000503037c24 */ /* 0x000fe2000f8e02ff */
[----:B------:R-:W-:Y:S02]  /*8080*/  ULDC.64 UR4, c[0x0][0x650] ;  /* 0x0001940000047ab9 */ /* 0x000fe40000000a00 */
[----:B------:R-:W-:Y:S01]  /*8090*/  ISETP.GE.U32.AND P0, PT, R16, UR4, PT ;  /* 0x0000000410007c0c */ /* 0x000fe2000bf06070 */
[----:B------:R-:W-:-:S05]  /*80a0*/  IMAD.IADD R17, R17, 0x1, R3 ;  /* 0x0000000111117824 */ /* 0x000fca00078e0203 */
[----:B------:R-:W-:-:S13]  /*80b0*/  ISETP.GE.U32.AND.EX P0, PT, R17, UR5, PT, P0 ;  /* 0x0000000511007c0c */ /* 0x000fda000bf06100 */
[----:B------:R-:W-:Y:S05]  /*80c0*/  @P0 BRA `(.L_x_287) ;  /* 0x0000000400640947 */ /* 0x000fea0003800000 */
[----:B------:R-:W0:Y:S01]  /*80d0*/  S2R R12, SR_CTAID.X ;  /* 0x00000000000c7919 */ /* 0x000e220000002500 */
[----:B------:R-:W1:Y:S01]  /*80e0*/  LDC.64 R10, c[0x0][0x628] ;  /* 0x00018a00ff0a7b82 */ /* 0x000e620000000a00 */
[----:B------:R-:W-:Y:S01]  /*80f0*/  ULDC UR4, c[0x0][0x150] ;  /* 0x0000540000047ab9 */ /* 0x000fe20000000800 */
[----:B------:R-:W-:Y:S01]  /*8100*/  IMAD.MOV.U32 R8, RZ, RZ, R16 ;  /* 0x000000ffff087224 */ /* 0x000fe200078e0010 */
[----:B------:R-:W0:Y:S01]  /*8110*/  S2R R23, SR_CTAID.Y ;  /* 0x0000000000177919 */ /* 0x000e220000002600 */
[----:B------:R-:W-:-:S04]  /*8120*/  IMAD.MOV.U32 R9, RZ, RZ, R17 ;  /* 0x000000ffff097224 */ /* 0x000fc800078e0011 */
[----:B------:R-:W2:Y:S08]  /*8130*/  LDC R21, c[0x0][0x144] ;  /* 0x00005100ff157b82 */ /* 0x000eb00000000800 */
[----:B------:R-:W2:Y:S08]  /*8140*/  LDC R0, c[0x0][0x630] ;  /* 0x00018c00ff007b82 */ /* 0x000eb00000000800 */
[----:B------:R-:W2:Y:S01]  /*8150*/  LDC.64 R14, c[0x0][0x620] ;  /* 0x00018800ff0e7b82 */ /* 0x000ea20000000a00 */
[----:B-1----:R-:W-:-:S04]  /*8160*/  ISETP.NE.U32.AND P0, PT, R10, RZ, PT ;  /* 0x000000ff0a00720c */ /* 0x002fc80003f05070 */
[----:B------:R-:W-:Y:S02]  /*8170*/  ISETP.NE.AND.EX P0, PT, R11, RZ, PT, P0 ;  /* 0x000000ff0b00720c */ /* 0x000fe40003f05300 */
[----:B0-----:R-:W-:-:S05]  /*8180*/  I2FP.F32.U32 R3, R12 ;  /* 0x0000000c00037245 */ /* 0x001fca0000201000 */
[----:B------:R-:W-:-:S04]  /*8190*/  FMUL R3, R3, UR4 ;  /* 0x0000000403037c20 */ /* 0x000fc80008400000 */
[----:B------:R0:W1:Y:S02]  /*81a0*/  F2I.U32.TRUNC.NTZ R20, R3 ;  /* 0x0000000300147305 */ /* 0x000064000020f000 */
[----:B------:R-:W-:Y:S05]  /*81b0*/  @!P0 BRA `(.L_x_288) ;  /* 0x0000000000288947 */ /* 0x000fea0003800000 */
[----:B0-----:R-:W0:Y:S02]  /*81c0*/  LDC R3, c[0x0][0x634] ;  /* 0x00018d00ff037b82 */ /* 0x001e240000000800 */
[----:B0-----:R-:W-:-:S05]  /*81d0*/  IADD3 R3, P0, R16, R3, RZ ;  /* 0x0000000310037210 */ /* 0x001fca0007f1e0ff */
[----:B------:R-:W-:-:S04]  /*81e0*/  IMAD.X R13, RZ, RZ, R17, P0 ;  /* 0x000000ffff0d7224 */ /* 0x000fc800000e0611 */
[----:B---3--:R-:W-:-:S04]  /*81f0*/  IMAD.WIDE.U32 R4, R13, R10, RZ ;  /* 0x0000000a0d047225 */ /* 0x008fc800078e00ff */
[----:B----4-:R-:W-:-:S04]  /*8200*/  IMAD.WIDE.U32 R6, P0, R3, R11, R4 ;  /* 0x0000000b03067225 */ /* 0x010fc80007800004 */
[----:B------:R-:W-:-:S04]  /*8210*/  IMAD.WIDE.U32 R4, R3, R10, RZ ;  /* 0x0000000a03047225 */ /* 0x000fc800078e00ff */
[----:B------:R-:W-:Y:S01]  /*8220*/  IMAD.X R9, RZ, RZ, RZ, P0 ;  /* 0x000000ffff097224 */ /* 0x000fe200000e06ff */
[----:B------:R-:W-:Y:S01]  /*8230*/  IADD3 RZ, P0, R5, R6, RZ ;  /* 0x0000000605ff7210 */ /* 0x000fe20007f1e0ff */
[----:B------:R-:W-:-:S04]  /*8240*/  IMAD.MOV.U32 R8, RZ, RZ, R7 ;  /* 0x000000ffff087224 */ /* 0x000fc800078e0007 */
[----:B------:R-:W-:-:S08]  /*8250*/  IMAD.WIDE.U32.X R8, R13, R11, R8, P0 ;  /* 0x0000000b0d087225 */ /* 0x000fd000000e0408 */
.L_x_288:
[----:B----4-:R-:W4:Y:S01]  /*8260*/  LDC.64 R26, c[0x0][0x640] ;  /* 0x00019000ff1a7b82 */ /* 0x010f220000000a00 */
[-CC-:B--2---:R-:W-:Y:S01]  /*8270*/  SHF.R.U64 R22, R8, R0.reuse, R9.reuse ;  /* 0x0000000008167219 */ /* 0x184fe20000001209 */
[----:B-1----:R-:W-:Y:S01]  /*8280*/  IMAD.MOV R20, RZ, RZ, -R20 ;  /* 0x000000ffff147224 */ /* 0x002fe200078e0a14 */
[----:B------:R-:W-:Y:S01]  /*8290*/  SHF.R.U32.HI R0, RZ, R0, R9 ;  /* 0x00000000ff007219 */ /* 0x000fe20000011609 */
[----:B------:R-:W-:Y:S01]  /*82a0*/  ULDC UR4, c[0x0][0x154] ;  /* 0x0000550000047ab9 */ /* 0x000fe20000000800 */
[----:B0-----:R-:W-:Y:S01]  /*82b0*/  IADD3 R3, P0, RZ, -R22, RZ ;  /* 0x80000016ff037210 */ /* 0x001fe20007f1e0ff */
[----:B------:R-:W-:Y:S02]  /*82c0*/  IMAD R21, R21, R20, R12 ;  /* 0x0000001415157224 */ /* 0x000fe400078e020c */
[----:B------:R-:W0:Y:S01]  /*82d0*/  LDC R6, c[0x0][0x618] ;  /* 0x00018600ff067b82 */ /* 0x000e220000000800 */
[----:B------:R-:W-:Y:S02]  /*82e0*/  IMAD.MOV.U32 R7, RZ, RZ, 0x1 ;  /* 0x00000001ff077424 */ /* 0x000fe400078e00ff */
[----:B---3--:R-:W-:-:S04]  /*82f0*/  IMAD.X R5, RZ, RZ, ~R0, P0 ;  /* 0x000000ffff057224 */ /* 0x008fc800000e0e00 */
[-C--:B------:R-:W-:Y:S01]  /*8300*/  IMAD R0, R5, R14.reuse, RZ ;  /* 0x0000000e05007224 */ /* 0x080fe200078e02ff */
[----:B------:R-:W1:Y:S01]  /*8310*/  LDC R8, c[0x0][0x608] ;  /* 0x00018200ff087b82 */ /* 0x000e620000000800 */
[----:B------:R-:W-:-:S04]  /*8320*/  IMAD.WIDE.U32 R4, R3, R14, R16 ;  /* 0x0000000e03047225 */ /* 0x000fc800078e0010 */
[----:B------:R-:W-:Y:S01]  /*8330*/  IMAD R3, R3, R15, R0 ;  /* 0x0000000f03037224 */ /* 0x000fe200078e0200 */
[----:B------:R-:W-:Y:S02]  /*8340*/  I2FP.F32.U32 R0, R23 ;  /* 0x0000001700007245 */ /* 0x000fe40000201000 */
[----:B------:R-:W2:Y:S01]  /*8350*/  LDC R24, c[0x0][0x658] ;  /* 0x00019600ff187b82 */ /* 0x000ea20000000800 */
[----:B------:R-:W-:Y:S01]  /*8360*/  IMAD.IADD R3, R5, 0x1, R3 ;  /* 0x0000000105037824 */ /* 0x000fe200078e0203 */
[----:B----4-:R-:W-:Y:S01]  /*8370*/  ISETP.NE.U32.AND P0, PT, R26, RZ, PT ;  /* 0x000000ff1a00720c */ /* 0x010fe20003f05070 */
[----:B------:R-:W-:Y:S01]  /*8380*/  FMUL R0, R0, UR4 ;  /* 0x0000000400007c20 */ /* 0x000fe20008400000 */
[----:B------:R-:W-:Y:S02]  /*8390*/  IMAD.MOV.U32 R5, RZ, RZ, -0x1 ;  /* 0xffffffffff057424 */ /* 0x000fe400078e00ff */
[----:B------:R-:W-:Y:S01]  /*83a0*/  ISETP.NE.AND.EX P0, PT, R27, RZ, PT, P0 ;  /* 0x000000ff1b00720c */ /* 0x000fe20003f05300 */
[----:B------:R3:W4:Y:S01]  /*83b0*/  F2I.U32.TRUNC.NTZ R13, R0 ;  /* 0x00000000000d7305 */ /* 0x000722000020f000 */
[----:B------:R-:W3:Y:S01]  /*83c0*/  LDC R20, c[0x0][0x148] ;  /* 0x00005200ff147b82 */ /* 0x000ee20000000800 */
[----:B0-----:R-:W-:-:S02]  /*83d0*/  SHF.R.U64 R12, R4, R6, R3 ;  /* 0x00000006040c7219 */ /* 0x001fc40000001203 */
[----:B------:R-:W-:-:S05]  /*83e0*/  SHF.R.U32.HI R3, RZ, R6, R3 ;  /* 0x00000006ff037219 */ /* 0x000fca0000011603 */
[----:B------:R-:W0:Y:S01]  /*83f0*/  LDC R15, c[0x0][0x600] ;  /* 0x00018000ff0f7b82 */ /* 0x000e220000000800 */
[-CC-:B-1----:R-:W-:Y:S02]  /*8400*/  SHF.R.U64 R10, R12, R8.reuse, R3.reuse ;  /* 0x000000080c0a7219 */ /* 0x182fe40000001203 */
[----:B------:R-:W-:-:S05]  /*8410*/  SHF.R.U32.HI R3, RZ, R8, R3 ;  /* 0x00000008ff037219 */ /* 0x000fca0000011603 */
[----:B------:R-:W1:Y:S01]  /*8420*/  LDC R28, c[0x0][0x648] ;  /* 0x00019200ff1c7b82 */ /* 0x000e620000000800 */
[-C--:B--2---:R-:W-:Y:S02]  /*8430*/  SHF.L.U32 R4, R5, R24.reuse, RZ ;  /* 0x0000001805047219 */ /* 0x084fe400000006ff */
[--C-:B------:R-:W-:Y:S02]  /*8440*/  SHF.R.U64 R14, R10, R24, R3.reuse ;  /* 0x000000180a0e7219 */ /* 0x100fe40000001203 */
[----:B------:R-:W-:Y:S02]  /*8450*/  LOP3.LUT R25, RZ, R4, RZ, 0x33, !PT ;  /* 0x00000004ff197212 */ /* 0x000fe400078e33ff */
[-C--:B------:R-:W-:Y:S01]  /*8460*/  SHF.R.U32.HI R5, RZ, R24.reuse, R3 ;  /* 0x00000018ff057219 */ /* 0x080fe20000011603 */
[----:B------:R-:W2:Y:S01]  /*8470*/  LDC R29, c[0x0][0x638] ;  /* 0x00018e00ff1d7b82 */ /* 0x000ea20000000800 */
[----:B------:R-:W-:Y:S01]  /*8480*/  SHF.L.U32 R152, R7, R24, RZ ;  /* 0x0000001807987219 */ /* 0x000fe200000006ff */
[----:B------:R-:W-:-:S06]  /*8490*/  IMAD.MOV.U32 R4, RZ, RZ, R14 ;  /* 0x000000ffff047224 */ /* 0x000fcc00078e000e */
[----:B------:R-:W0:Y:S01]  /*84a0*/  LDC R30, c[0x0][0x610] ;  /* 0x00018400ff1e7b82 */ /* 0x000e220000000800 */
[----:B----4-:R-:W-:Y:S05]  /*84b0*/  @!P0 BRA `(.L_x_289) ;  /* 0x0000000000288947 */ /* 0x010fea0003800000 */
[----:B------:R-:W4:Y:S02]  /*84c0*/  LDC R3, c[0x0][0x64c] ;  /* 0x00019300ff037b82 */ /* 0x000f240000000800 */
[----:B----4-:R-:W-:-:S05]  /*84d0*/  IADD3 R3, P0, R14, R3, RZ ;  /* 0x000000030e037210 */ /* 0x010fca0007f1e0ff */
        /* <DEDUP_REMOVED lines=8> */
.L_x_289:
[----:B------:R-:W-:Y:S01]  /*8560*/  ISETP.NE.AND P0, PT, R2, 0x1, PT ;  /* 0x000000010200780c */ /* 0x000fe20003f05270 */
[----:B0-----:R-:W-:Y:S01]  /*8570*/  VIADD R7, R15, 0xffffffff ;  /* 0xffffffff0f077836 */ /* 0x001fe20000000000 */
[----:B-1-3--:R-:W-:Y:S01]  /*8580*/  SHF.R.U64 R0, R4, R28, R5 ;  /* 0x0000001c04007219 */ /* 0x00afe20000001205 */
[----:B------:R-:W-:Y:S01]  /*8590*/  IMAD.MOV R13, RZ, RZ, -R13 ;  /* 0x000000ffff0d7224 */ /* 0x000fe200078e0a0d */
[----:B------:R-:W-:Y:S01]  /*85a0*/  LOP3.LUT R5, R10, R25, RZ, 0xc0, !PT ;  /* 0x000000190a057212 */ /* 0x000fe200078ec0ff */
[----:B------:R-:W-:Y:S02]  /*85b0*/  IMAD.MOV.U32 R4, RZ, RZ, 0x1 ;  /* 0x00000001ff047424 */ /* 0x000fe400078e00ff */
[----:B------:R-:W-:Y:S02]  /*85c0*/  IMAD.MOV R3, RZ, RZ, -R0 ;  /* 0x000000ffff037224 */ /* 0x000fe400078e0a00 */
[----:B------:R-:W-:Y:S01]  /*85d0*/  IMAD R152, R152, R0, R5 ;  /* 0x0000000098987224 */ /* 0x000fe200078e0205 */
[----:B------:R-:W-:Y:S01]  /*85e0*/  LOP3.LUT R5, R12, R7, RZ, 0xc0, !PT ;  /* 0x000000070c057212 */ /* 0x000fe200078ec0ff */
[----:B--2---:R-:W-:-:S02]  /*85f0*/  IMAD R0, R3, R29, R14 ;  /* 0x0000001d03007224 */ /* 0x004fc400078e020e */
[----:B------:R-:W-:Y:S02]  /*8600*/  @P0 IMAD R21, R20, R13, R23 ;  /* 0x0000000d14150224 */ /* 0x000fe400078e0217 */
[----:B------:R-:W-:Y:S01]  /*8610*/  IMAD R3, R0, R15, R5 ;  /* 0x0000000f00037224 */ /* 0x000fe200078e0205 */
[----:B------:R-:W-:Y:S01]  /*8620*/  PRMT R0, R4, 0x7610, R0 ;  /* 0x0000761004007816 */ /* 0x000fe20000000000 */
[----:B------:R-:W-:-:S05]  /*8630*/  IMAD R152, R152, R30, R21 ;  /* 0x0000001e98987224 */ /* 0x000fca00078e0215 */
[----:B------:R-:W-:Y:S02]  /*8640*/  SEL R23, R3, R152, !P0 ;  /* 0x0000009803177207 */ /* 0x000fe40004000000 */
[----:B------:R-:W-:-:S07]  /*8650*/  SEL R152, R152, R3, !P0 ;  /* 0x0000000398987207 */ /* 0x000fce0004000000 */
.L_x_287:
[----:B------:R-:W-:-:S13]  /*8660*/  LOP3.LUT P0, RZ, R0, 0xff, RZ, 0xc0, !PT ;  /* 0x000000ff00ff7812 */ /* 0x000fda000780c0ff */
[----:B------:R-:W-:Y:S05]  /*8670*/  @P0 BRA `(.L_x_290) ;  /* 0xffffff88002c0947 */ /* 0x000fea000383ffff */
[----:B------:R-:W-:Y:S05]  /*8680*/  EXIT ;  /* 0x000000000000794d */ /* 0x000fea0003800000 */
.L_x_3:
[----:B0-----:R-:W-:Y:S01]  /*8690*/  ULDC.64 UR4, c[0x0][0x650] ;  /* 0x0001940000047ab9 */ /* 0x001fe20000000a00 */
        /* <DEDUP_REMOVED lines=25> */
.L_x_292:
[--C-:B------:R-:W-:Y:S01]  /*8830*/  SHF.R.U64 R12, R10, R14, R11.reuse ;  /* 0x0000000e0a0c7219 */ /* 0x100fe2000000120b */
[----:B------:R-:W0:Y:S01]  /*8840*/  LDC R22, c[0x0][0x618] ;  /* 0x00018600ff167b82 */ /* 0x000e220000000800 */
[----:B------:R-:W-:Y:S01]  /*8850*/  I2FP.F32.U32 R6, R4 ;  /* 0x0000000400067245 */ /* 0x000fe20000201000 */
[----:B------:R-:W-:Y:S01]  /*8860*/  ULDC UR4, c[0x0][0x150] ;  /* 0x0000540000047ab9 */ /* 0x000fe20000000800 */
[----:B------:R-:W-:Y:S02]  /*8870*/  SHF.R.U32.HI R5, RZ, R14, R11 ;  /* 0x0000000eff057219 */ /* 0x000fe4000001160b */
[----:B------:R-:W-:Y:S01]  /*8880*/  IADD3 R9, P0, RZ, -R12, RZ ;  /* 0x8000000cff097210 */ /* 0x000fe20007f1e0ff */
[----:B------:R-:W-:Y:S01]  /*8890*/  FMUL R11, R6, UR4 ;  /* 0x00000004060b7c20 */ /* 0x000fe20008400000 */
[----:B------:R-:W-:Y:S01]  /*88a0*/  ULDC UR4, c[0x0][0x154] ;  /* 0x0000550000047ab9 */ /* 0x000fe20000000800 */
[----:B------:R-:W1:Y:S02]  /*88b0*/  LDC.64 R24, c[0x0][0x640] ;  /* 0x00019000ff187b82 */ /* 0x000e640000000a00 */
[----:B------:R-:W-:-:S02]  /*88c0*/  IMAD.X R5, RZ, RZ, ~R5, P0 ;  /* 0x000000ffff057224 */ /* 0x000fc400000e0e05 */
[----:B------:R-:W2:Y:S01]  /*88d0*/  F2I.U32.TRUNC.NTZ R11, R11 ;  /* 0x0000000b000b7305 */ /* 0x000ea2000020f000 */
[----:B------:R-:W-:-:S03]  /*88e0*/  IMAD.WIDE.U32 R6, R9, R20, R16 ;  /* 0x0000001409067225 */ /* 0x000fc600078e0010 */
[----:B------:R-:W3:Y:S01]  /*88f0*/  LDC R13, c[0x0][0x144] ;  /* 0x00005100ff0d7b82 */ /* 0x000ee20000000800 */
[----:B------:R-:W-:-:S04]  /*8900*/  IMAD R8, R5, R20, RZ ;  /* 0x0000001405087224 */ /* 0x000fc800078e02ff */
[----:B------:R-:W-:Y:S02]  /*8910*/  IMAD R5, R9, R21, R8 ;  /* 0x0000001509057224 */ /* 0x000fe400078e0208 */
[----:B------:R-:W-:Y:S01]  /*8920*/  IMAD.MOV.U32 R8, RZ, RZ, -0x1 ;  /* 0xffffffffff087424 */ /* 0x000fe200078e00ff */
[----:B------:R-:W4:Y:S01]  /*8930*/  LDC R14, c[0x0][0x608] ;  /* 0x00018200ff0e7b82 */ /* 0x000f220000000800 */
[----:B------:R-:W-:Y:S01]  /*8940*/  IMAD.IADD R5, R7, 0x1, R5 ;  /* 0x0000000107057824 */ /* 0x000fe200078e0205 */
[----:B------:R-:W-:-:S04]  /*8950*/  I2FP.F32.U32 R7, R3 ;  /* 0x0000000300077245 */ /* 0x000fc80000201000 */
[-C--:B0-----:R-:W-:Y:S01]  /*8960*/  SHF.R.U64 R10, R6, R22.reuse, R5 ;  /* 0x00000016060a7219 */ /* 0x081fe20000001205 */
[----:B--2---:R-:W-:Y:S01]  /*8970*/  IMAD.MOV R6, RZ, RZ, -R11 ;  /* 0x000000ffff067224 */ /* 0x004fe200078e0a0b */
[----:B------:R-:W0:Y:S01]  /*8980*/  LDC R9, c[0x0][0x658] ;  /* 0x00019600ff097b82 */ /* 0x000e220000000800 */
[----:B-1----:R-:W-:Y:S01]  /*8990*/  ISETP.NE.U32.AND P0, PT, R24, RZ, PT ;  /* 0x000000ff1800720c */ /* 0x002fe20003f05070 */
[----:B------:R-:W-:Y:S01]  /*89a0*/  FMUL R7, R7, UR4 ;  /* 0x0000000407077c20 */ /* 0x000fe20008400000 */
[----:B------:R-:W-:Y:S02]  /*89b0*/  SHF.R.U32.HI R5, RZ, R22, R5 ;  /* 0x00000016ff057219 */ /* 0x000fe40000011605 */
[----:B------:R-:W-:-:S03]  /*89c0*/  ISETP.NE.AND.EX P0, PT, R25, RZ, PT, P0 ;  /* 0x000000ff1900720c */ /* 0x000fc60003f05300 */
[----:B------:R-:W1:Y:S01]  /*89d0*/  LDC R20, c[0x0][0x148] ;  /* 0x00005200ff147b82 */ /* 0x000e620000000800 */
[----:B---3--:R-:W-:Y:S02]  /*89e0*/  IMAD R23, R13, R6, R4 ;  /* 0x000000060d177224 */ /* 0x008fe400078e0204 */
[----:B------:R-:W-:-:S05]  /*89f0*/  IMAD.MOV.U32 R6, RZ, RZ, 0x1 ;  /* 0x00000001ff067424 */ /* 0x000fca00078e00ff */
[----:B------:R-:W2:Y:S01]  /*8a00*/  LDC R21, c[0x0][0x600] ;  /* 0x00018000ff157b82 */ /* 0x000ea20000000800 */
[-CC-:B----4-:R-:W-:Y:S02]  /*8a10*/  SHF.R.U64 R13, R10, R14.reuse, R5.reuse ;  /* 0x0000000e0a0d7219 */ /* 0x190fe40000001205 */
[----:B------:R-:W-:Y:S02]  /*8a20*/  SHF.R.U32.HI R4, RZ, R14, R5 ;  /* 0x0000000eff047219 */ /* 0x000fe40000011605 */
[----:B------:R3:W4:Y:S03]  /*8a30*/  F2I.U32.TRUNC.NTZ R14, R7 ;  /* 0x00000007000e7305 */ /* 0x000726000020f000 */
[----:B------:R-:W1:Y:S01]  /*8a40*/  LDC R26, c[0x0][0x648] ;  /* 0x00019200ff1a7b82 */ /* 0x000e620000000800 */
[-C--:B0-----:R-:W-:Y:S02]  /*8a50*/  SHF.R.U64 R15, R13, R9.reuse, R4 ;  /* 0x000000090d0f7219 */ /* 0x081fe40000001204 */
[----:B------:R-:W-:-:S02]  /*8a60*/  SHF.L.U32 R8, R8, R9, RZ ;  /* 0x0000000908087219 */ /* 0x000fc400000006ff */
[-C--:B------:R-:W-:Y:S01]  /*8a70*/  SHF.R.U32.HI R5, RZ, R9.reuse, R4 ;  /* 0x00000009ff057219 */ /* 0x080fe20000011604 */
[----:B------:R-:W-:Y:S01]  /*8a80*/  IMAD.MOV.U32 R4, RZ, RZ, R15 ;  /* 0x000000ffff047224 */ /* 0x000fe200078e000f */
[----:B------:R-:W-:Y:S01]  /*8a90*/  SHF.L.U32 R22, R6, R9, RZ ;  /* 0x0000000906167219 */ /* 0x000fe200000006ff */
[----:B------:R-:W0:Y:S01]  /*8aa0*/  LDC R27, c[0x0][0x638] ;  /* 0x00018e00ff1b7b82 */ /* 0x000e220000000800 */
[----:B------:R-:W-:-:S07]  /*8ab0*/  LOP3.LUT R28, RZ, R8, RZ, 0x33, !PT ;  /* 0x00000008ff1c7212 */ /* 0x000fce00078e33ff */
        /* <DEDUP_REMOVED lines=12> */
.L_x_293:
[----:B------:R-:W-:Y:S01]  /*8b80*/  ISETP.NE.AND P0, PT, R2, 0x1, PT ;  /* 0x000000010200780c */ /* 0x000fe20003f05270 */
[----:B--2---:R-:W-:Y:S01]  /*8b90*/  VIADD R7, R21, 0xffffffff ;  /* 0xffffffff15077836 */ /* 0x004fe20000000000 */
[----:B-1----:R-:W-:Y:S01]  /*8ba0*/  SHF.R.U64 R5, R4, R26, R5 ;  /* 0x0000001a04057219 */ /* 0x002fe20000001205 */
[----:B------:R-:W-:Y:S01]  /*8bb0*/  IMAD.MOV R14, RZ, RZ, -R14 ;  /* 0x000000ffff0e7224 */ /* 0x000fe200078e0a0e */
[----:B------:R-:W-:Y:S01]  /*8bc0*/  LOP3.LUT R4, R13, R28, RZ, 0xc0, !PT ;  /* 0x0000001c0d047212 */ /* 0x000fe200078ec0ff */
[----:B------:R-:W-:Y:S01]  /*8bd0*/  IMAD.MOV.U32 R8, RZ, RZ, R12 ;  /* 0x000000ffff087224 */ /* 0x000fe200078e000c */
[----:B------:R-:W-:Y:S01]  /*8be0*/  LOP3.LUT R10, R10, R7, RZ, 0xc0, !PT ;  /* 0x000000070a0a7212 */ /* 0x000fe200078ec0ff */
[----:B------:R-:W-:Y:S02]  /*8bf0*/  IMAD.MOV R6, RZ, RZ, -R5 ;  /* 0x000000ffff067224 */ /* 0x000fe400078e0a05 */
[----:B------:R-:W-:-:S04]  /*8c00*/  IMAD R4, R22, R5, R4 ;  /* 0x0000000516047224 */ /* 0x000fc800078e0204 */
[----:B------:R-:W-:Y:S02]  /*8c10*/  @P0 IMAD R23, R20, R14, R3 ;  /* 0x0000000e14170224 */ /* 0x000fe400078e0203 */
[----:B0-----:R-:W-:Y:S02]  /*8c20*/  IMAD R3, R6, R27, R15 ;  /* 0x0000001b06037224 */ /* 0x001fe400078e020f */
[----:B------:R-:W-:Y:S02]  /*8c30*/  IMAD R7, R4, R29, R23 ;  /* 0x0000001d04077224 */ /* 0x000fe400078e0217 */
[----:B------:R-:W-:Y:S02]  /*8c40*/  IMAD R4, R3, R21, R10 ;  /* 0x0000001503047224 */ /* 0x000fe400078e020a */
[----:B------:R-:W-:-:S03]  /*8c50*/  IMAD.MOV.U32 R6, RZ, RZ, 0x1 ;  /* 0x00000001ff067424 */ /* 0x000fc600078e00ff */
[----:B------:R-:W-:Y:S02]  /*8c60*/  SEL R9, R4, R7, !P0 ;  /* 0x0000000704097207 */ /* 0x000fe40004000000 */
[----:B------:R-:W-:-:S07]  /*8c70*/  SEL R7, R7, R4, !P0 ;  /* 0x0000000407077207 */ /* 0x000fce0004000000 */
.L_x_291:
[----:B------:R-:W-:-:S08]  /*8c80*/  NOP ;  /* 0x0000000000007918 */ /* 0x000fd00000000000 */
[----:B------:R-:W0:-:S00]  /*8c90*/  USETMAXREG.DEALLOC.CTAPOOL 0x28 ;  /* 0x00000028000079c8 */ /* 0x000e0000080e0500 */
[----:B0-----:R-:W-:-:S13]  /*8ca0*/  ISETP.NE.AND P0, PT, R0, RZ, PT ;  /* 0x000000ff0000720c */ /* 0x001fda0003f05270 */
[----:B------:R-:W-:Y:S05]  /*8cb0*/  @P0 EXIT ;  /* 0x000000000000094d */ /* 0x000fea0003800000 */
[----:B------:R-:W-:Y:S01]  /*8cc0*/  LOP3.LUT P0, RZ, R6, 0xff, RZ, 0xc0, !PT ;  /* 0x000000ff06ff7812 */ /* 0x000fe2000780c0ff */
[----:B------:R-:W-:Y:S02]  /*8cd0*/  IMAD.MOV.U32 R3, RZ, RZ, 0x1 ;  /* 0x00000001ff037424 */ /* 0x000fe400078e00ff */
[----:B------:R-:W-:-:S10]  /*8ce0*/  IMAD.MOV.U32 R0, RZ, RZ, RZ ;  /* 0x000000ffff007224 */ /* 0x000fd400078e00ff */
[----:B------:R-:W-:Y:S05]  /*8cf0*/  @!P0 BRA `(.L_x_294) ;  /* 0x0000000c00348947 */ /* 0x000fea0003800000 */
[----:B------:R-:W0:Y:S01]  /*8d00*/  LDC R0, c[0x0][0x28c] ;  /* 0x0000a300ff007b82 */ /* 0x000e220000000800 */
[----:B------:R-:W-:Y:S01]  /*8d10*/  ULDC UR5, c[0x0][0x600] ;  /* 0x0001800000057ab9 */ /* 0x000fe20000000800 */
[----:B------:R-:W-:Y:S01]  /*8d20*/  ULDC UR4, c[0x0][0xc] ;  /* 0x0000030000047ab9 */ /* 0x000fe20000000800 */
[----:B------:R-:W-:Y:S01]  /*8d30*/  UIADD3 UR16, UR5, -0x1, URZ ;  /* 0xffffffff05107890 */ /* 0x000fe2000fffe03f */
[C---:B------:R-:W-:Y:S01]  /*8d40*/  LOP3.LUT P2, RZ, R18.reuse, 0x7f, RZ, 0xc0, !PT ;  /* 0x0000007f12ff7812 */ /* 0x040fe2000784c0ff */
[----:B------:R-:W-:Y:S01]  /*8d50*/  ULDC UR6, c[0x0][0x658] ;  /* 0x0001960000067ab9 */ /* 0x000fe20000000800 */
[----:B------:R-:W-:Y:S01]  /*8d60*/  ULDC UR5, c[0x0][0x10] ;  /* 0x0000040000057ab9 */ /* 0x000fe20000000800 */
[----:B------:R-:W-:Y:S01]  /*8d70*/  UMOV UR7, 0xffffffff ;  /* 0xffffffff00077882 */ /* 0x000fe20000000000 */
[----:B------:R-:W-:Y:S01]  /*8d80*/  UMOV UR8, 0x1 ;  /* 0x0000000100087882 */ /* 0x000fe20000000000 */
[----:B------:R-:W-:Y:S01]  /*8d90*/  UIMAD.WIDE.U32 UR4, UR4, UR5, URZ ;  /* 0x00000005040472a5 */ /* 0x000fe2000f8e003f */
[----:B------:R-:W-:Y:S01]  /*8da0*/  LOP3.LUT P0, RZ, R18, 0x1f, RZ, 0xc0, !PT ;  /* 0x0000001f12ff7812 */ /* 0x000fe2000780c0ff */
[----:B------:R-:W-:Y:S01]  /*8db0*/  USHF.L.U32 UR7, UR7, UR6, URZ ;  /* 0x0000000607077299 */ /* 0x000fe2000800063f */
[----:B------:R-:W-:Y:S01]  /*8dc0*/  BSSY B0, `(.L_x_294) ;  /* 0x00000c0000007945 */ /* 0x000fe20003800000 */
[----:B------:R-:W-:Y:S01]  /*8dd0*/  USHF.L.U32 UR18, UR8, UR6, URZ ;  /* 0x0000000608127299 */ /* 0x000fe2000800063f */
[----:B------:R-:W-:Y:S01]  /*8de0*/  IMAD.MOV.U32 R11, RZ, RZ, 0x1 ;  /* 0x00000001ff0b7424 */ /* 0x000fe200078e00ff */
[----:B------:R-:W-:Y:S01]  /*8df0*/  LOP3.LUT R18, R19, 0x2, RZ, 0xfc, !PT ;  /* 0x0000000213127812 */ /* 0x000fe200078efcff */
[----:B------:R-:W-:Y:S01]  /*8e00*/  ULDC UR6, c[0x0][0x14] ;  /* 0x0000050000067ab9 */ /* 0x000fe20000000800 */
[----:B------:R-:W-:Y:S01]  /*8e10*/  PLOP3.LUT P0, PT, P0, P2, PT, 0x8a, 0x0 ;  /* 0x000000000000781c */ /* 0x000fe20000705172 */
[----:B------:R-:W-:-:S02]  /*8e20*/  UIMAD.WIDE.U32 UR20, UR4, UR6, URZ ;  /* 0x00000006041472a5 */ /* 0x000fc4000f8e003f */
[----:B------:R-:W-:Y:S02]  /*8e30*/  UIMAD UR13, UR5, UR6, URZ ;  /* 0x00000006050d72a4 */ /* 0x000fe4000f8e023f */
[----:B------:R-:W-:Y:S01]  /*8e40*/  ULOP3.LUT UR17, URZ, UR7, URZ, 0x33, !UPT ;  /* 0x000000073f117292 */ /* 0x000fe2000f8e333f */
[----:B0-----:R-:W-:Y:S01]  /*8e50*/  VIADD R0, R0, 0x7f ;  /* 0x0000007f00007836 */ /* 0x001fe20000000000 */
[----:B------:R-:W-:Y:S01]  /*8e60*/  UIADD3 UR13, UR21, UR13, URZ ;  /* 0x0000000d150d7290 */ /* 0x000fe2000fffe03f */
[----:B------:R-:W-:-:S03]  /*8e70*/  ULDC.64 UR22, c[0x0][0x198] ;  /* 0x0000660000167ab9 */ /* 0x000fc60000000a00 */
[----:B------:R-:W-:-:S04]  /*8e80*/  SHF.R.S32.HI R3, RZ, 0x1f, R0 ;  /* 0x0000001fff037819 */ /* 0x000fc80000011400 */
[----:B------:R-:W-:Y:S01]  /*8e90*/  LEA.HI R3, R3, R0, RZ, 0x7 ;  /* 0x0000000003037211 */ /* 0x000fe200078f38ff */
[----:B------:R-:W-:-:S03]  /*8ea0*/  IMAD.MOV.U32 R0, RZ, RZ, RZ ;  /* 0x000000ffff007224 */ /* 0x000fc600078e00ff */
[----:B------:R-:W-:Y:S01]  /*8eb0*/  SHF.R.S32.HI R13, RZ, 0x7, R3 ;  /* 0x00000007ff0d7819 */ /* 0x000fe20000011403 */
[----:B------:R-:W-:-:S04]  /*8ec0*/  IMAD.MOV.U32 R3, RZ, RZ, 0x1 ;  /* 0x00000001ff037424 */ /* 0x000fc800078e00ff */
[----:B------:R-:W-:-:S07]  /*8ed0*/  VIADD R10, R13, 0x1 ;  /* 0x000000010d0a7836 */ /* 0x000fce0000000000 */
.L_x_306:
[----:B------:R-:W-:-:S03]  /*8ee0*/  UMOV UR4, 0xffffffff ;  /* 0xffffffff00047882 */ /* 0x000fc60000000000 */
[----:B------:R-:W-:Y:S05]  /*8ef0*/  BRA.DIV UR4, `(.L_x_295) ;  /* 0x0000000e049c7947 */ /* 0x000fea000b800000 */
[----:B------:R-:W-:-:S13]  /*8f00*/  ELECT P6, URZ, PT ;  /* 0x00000000003f782f */ /* 0x000fda00038c0000 */
.L_x_317:
[----:B------:R-:W0:Y:S01]  /*8f10*/  LDC R4, c[0x0][0x28c] ;  /* 0x0000a300ff047b82 */ /* 0x000e220000000800 */
[----:B------:R-:W-:Y:S01]  /*8f20*/  BSSY B1, `(.L_x_296) ;  /* 0x0000037000017945 */ /* 0x000fe20003800000 */
[----:B0-----:R-:W-:-:S13]  /*8f30*/  ISETP.LT.OR P6, PT, R4, 0x1, !P6 ;  /* 0x000000010400780c */ /* 0x001fda00077c1670 */
[----:B------:R-:W-:Y:S05]  /*8f40*/  @P6 BRA `(.L_x_297) ;  /* 0x0000000000d06947 */ /* 0x000fea0003800000 */
[----:B------:R-:W-:Y:S02]  /*8f50*/  IMAD.SHL.U32 R14, R9, 0x100, RZ ;  /* 0x00000100090e7824 */ /* 0x000fe400078e00ff */
[----:B------:R-:W-:Y:S02]  /*8f60*/  IMAD.SHL.U32 R15, R7, 0x80, RZ ;  /* 0x00000080070f7824 */ /* 0x000fe400078e00ff */
[----:B------:R-:W-:Y:S02]  /*8f70*/  IMAD.MOV.U32 R20, RZ, RZ, RZ ;  /* 0x000000ffff147224 */ /* 0x000fe400078e00ff */
[----:B------:R-:W-:Y:S02]  /*8f80*/  IMAD.MOV.U32 R4, RZ, RZ, R10 ;  /* 0x000000ffff047224 */ /* 0x000fe400078e000a */
[----:B------:R-:W-:Y:S02]  /*8f90*/  IMAD.MOV.U32 R5, RZ, RZ, R3 ;  /* 0x000000ffff057224 */ /* 0x000fe400078e0003 */
[----:B------:R-:W-:-:S07]  /*8fa0*/  IMAD.MOV.U32 R6, RZ, RZ, R0 ;  /* 0x000000ffff067224 */ /* 0x000fce00078e0000 */
.L_x_301:
[----:B------:R-:W0:Y:S01]  /*8fb0*/  S2R R12, SR_CgaCtaId ;  /* 0x00000000000c7919 */ /* 0x000e220000008800 */
[----:B------:R-:W-:Y:S01]  /*8fc0*/  MOV R7, 0x400 ;  /* 0x0000040000077802 */ /* 0x000fe20000000f00 */
[----:B------:R-:W1:Y:S03]  /*8fd0*/  @!P2 LDC R9, c[0x0][0x500] ;  /* 0x00014000ff09ab82 */ /* 0x000e660000000800 */
[----:B0-----:R-:W-:Y:S02]  /*8fe0*/  LEA R21, R12, R7, 0x18 ;  /* 0x000000070c157211 */ /* 0x001fe400078ec0ff */
[----:B------:R-:W-:-:S03]  /*8ff0*/  SHF.L.U32 R7, R5, 0x1f, RZ ;  /* 0x0000001f05077819 */ /* 0x000fc600000006ff */
[----:B------:R-:W-:-:S04]  /*9000*/  IMAD R12, R6, 0x8, R21 ;  /* 0x00000008060c7824 */ /* 0x000fc800078e0215 */
[----:B------:R-:W0:Y:S02]  /*9010*/  SYNCS.PHASECHK.TRANS64.TRYWAIT P1, [R12+URZ+0x20], R7 ;  /* 0x000020070c0075a7 */ /* 0x000e24000802017f */
[----:B01----:R-:W-:Y:S05]  /*9020*/  @!P1 BRA `(.L_x_298) ;  /* 0x0000000c00709947 */ /* 0x003fea0003800000 */
.L_x_318:
[----:B0-----:R-:W-:Y:S01]  /*9030*/  PRMT R7, R18, 0x9910, RZ ;  /* 0x0000991012077816 */ /* 0x001fe200000000ff */
[----:B------:R0:W-:Y:S03]  /*9040*/  @!P2 SYNCS.ARRIVE.TRANS64 RZ, [R12+URZ], R9 ;  /* 0x000000090cffa9a7 */ /* 0x0001e6000800003f */
[----:B------:R-:W-:-:S13]  /*9050*/  ISETP.NE.AND P1, PT, R7, 0x2, PT ;  /* 0x000000020700780c */ /* 0x000fda0003f25270 */
[----:B0-----:R-:W-:Y:S05]  /*9060*/  @P1 BRA `(.L_x_299) ;  /* 0x0000000000041947 */ /* 0x001fea0003800000 */
[----:B------:R-:W-:Y:S01]  /*9070*/  BPT.TRAP 0x1 ;  /* 0x000000040000795c */ /* 0x000fe20000300000 */
.L_x_299:
[----:B------:R-:W-:Y:S05]  /*9080*/  @P0 BRA `(.L_x_300) ;  /* 0x0000000000040947 */ /* 0x000fea0003800000 */
[----:B------:R-:W-:Y:S01]  /*9090*/  BPT.TRAP 0x1 ;  /* 0x000000040000795c */ /* 0x000fe20000300000 */
.L_x_300:
[--C-:B------:R-:W-:Y:S01]  /*90a0*/  IMAD R7, R6, 0x4000, R21.reuse ;  /* 0x0000400006077824 */ /* 0x100fe200078e0215 */
[----:B------:R-:W-:Y:S01]  /*90b0*/  R2UR UR9, R12 ;  /* 0x000000000c0972ca */ /* 0x000fe200000e0000 */
[----:B------:R-:W-:Y:S01]  /*90c0*/  IMAD R21, R6, 0x8000, R21 ;  /* 0x0000800006157824 */ /* 0x000fe200078e0215 */
[----:B------:R-:W-:Y:S01]  /*90d0*/  UIADD3 UR4, UP0, UR22, 0xf0, URZ ;  /* 0x000000f016047890 */ /* 0x000fe2000ff1e03f */
[----:B------:R-:W-:Y:S01]  /*90e0*/  VIADD R4, R4, 0xffffffff ;  /* 0xffffffff04047836 */ /* 0x000fe20000000000 */
[----:B------:R-:W-:Y:S01]  /*90f0*/  R2UR UR5, R7 ;  /* 0x00000000070572ca */ /* 0x000fe200000e0000 */
[----:B------:R-:W-:Y:S01]  /*9100*/  UIADD3 UR24, UP1, UR22, 0x1f0, URZ ;  /* 0x000001f016187890 */ /* 0x000fe2000ff3e03f */
[----:B------:R-:W-:Y:S01]  /*9110*/  R2UR UR8, R21 ;  /* 0x00000000150872ca */ /* 0x000fe200000e0000 */
[----:B------:R-:W-:Y:S01]  /*9120*/  VIADD R6, R6, 0x1 ;  /* 0x0000000106067836 */ /* 0x000fe20000000000 */
[----:B------:R-:W-:Y:S01]  /*9130*/  R2UR UR11, R15 ;  /* 0x000000000f0b72ca */ /* 0x000fe200000e0000 */
[----:B------:R-:W-:Y:S01]  /*9140*/  UIADD3.X UR25, URZ, UR23, URZ, UP1, !UPT ;  /* 0x000000173f197290 */ /* 0x000fe20008ffe43f */
[----:B------:R-:W-:Y:S01]  /*9150*/  R2UR UR10, R20 ;  /* 0x00000000140a72ca */ /* 0x000fe200000e0000 */
[----:B------:R-:W-:Y:S01]  /*9160*/  UMOV UR6, 0x0 ;  /* 0x0000000000067882 */ /* 0x000fe20000000000 */
[----:B------:R-:W-:Y:S01]  /*9170*/  R2UR UR12, R8 ;  /* 0x00000000080c72ca */ /* 0x000fe200000e0000 */
[----:B------:R-:W-:Y:S01]  /*9180*/  UMOV UR7, 0x10000000 ;  /* 0x1000000000077882 */ /* 0x000fe20000000000 */
[----:B------:R-:W-:Y:S01]  /*9190*/  R2UR UR19, R14 ;  /* 0x000000000e1372ca */ /* 0x000fe200000e0000 */
[----:B------:R-:W-:Y:S01]  /*91a0*/  VIADD R20, R20, 0x80 ;  /* 0x0000008014147836 */ /* 0x000fe20000000000 */
[----:B------:R-:W-:Y:S01]  /*91b0*/  ISETP.GT.AND P3, PT, R4, 0x1, PT ;  /* 0x000000010400780c */ /* 0x000fe20003f64270 */
[----:B------:R-:W-:Y:S01]  /*91c0*/  UIADD3 UR14, UR5, 0x100, URZ ;  /* 0x00000100050e7890 */ /* 0x000fe2000fffe03f */
[----:B------:R-:W-:Y:S01]  /*91d0*/  ISETP.NE.AND P1, PT, R6, 0x4, PT ;  /* 0x000000040600780c */ /* 0x000fe20003f25270 */
[----:B------:R-:W-:-:S02]  /*91e0*/  UIADD3.X UR5, URZ, UR23, URZ, UP0, !UPT ;  /* 0x000000173f057290 */ /* 0x000fc400087fe43f */
[----:B------:R-:W-:Y:S01]  /*91f0*/  UIADD3 UR15, UR8, 0x10100, URZ ;  /* 0x00010100080f7890 */ /* 0x000fe2000fffe03f */
[----:B------:R-:W-:Y:S02]  /*9200*/  SEL R12, RZ, 0x1, P1 ;  /* 0x00000001ff0c7807 */ /* 0x000fe40000800000 */
[----:B------:R-:W-:Y:S01]  /*9210*/  UMOV UR8, UR14 ;  /* 0x0000000e00087c82 */ /* 0x000fe20008000000 */
[----:B------:R-:W-:Y:S02]  /*9220*/  SEL R6, R6, RZ, P1 ;  /* 0x000000ff06067207 */ /* 0x000fe40000800000 */
[----:B------:R-:W-:Y:S01]  /*9230*/  LOP3.LUT R5, R5, R12, RZ, 0x3c, !PT ;  /* 0x0000000c05057212 */ /* 0x000fe200078e3cff */
[----:B------:R0:W-:Y:S02]  /*9240*/  UTMALDG.3D [UR8], [UR4], desc[UR6] ;  /* 0x00000608040075b4 */ /* 0x0001e40008011000 */
[----:B0-----:R-:W-:Y:S01]  /*9250*/  UMOV UR8, UR15 ;  /* 0x0000000f00087c82 */ /* 0x001fe20008000000 */
[----:B------:R-:W-:-:S02]  /*9260*/  UMOV UR11, UR19 ;  /* 0x00000013000b7c82 */ /* 0x000fc40008000000 */
[----:B------:R0:W-:Y:S02]  /*9270*/  UTMALDG.3D [UR8], [UR24], desc[UR6] ;  /* 0x00000608180075b4 */ /* 0x0001e40008011000 */
[----:B0-----:R-:W-:Y:S05]  /*9280*/  @P3 BRA `(.L_x_301) ;  /* 0xfffffffc00483947 */ /* 0x001fea000383ffff */
.L_x_297:
[----:B------:R-:W-:Y:S05]  /*9290*/  BSYNC B1 ;  /* 0x0000000000017941 */ /* 0x000fea0003800000 */
.L_x_296:
[----:B------:R-:W-:Y:S01]  /*92a0*/  LOP3.LUT P3, RZ, R11, 0xff, RZ, 0xc0, !PT ;  /* 0x000000ff0bff7812 */ /* 0x000fe2000786c0ff */
[----:B------:R-:W-:Y:S01]  /*92b0*/  IMAD.IADD R0, R13, 0x1, R0 ;  /* 0x000000010d007824 */ /* 0x000fe200078e0200 */
[----:B------:R-:W-:Y:S01]  /*92c0*/  IADD3 R16, P4, R16, UR20, RZ ;  /* 0x0000001410107c10 */ /* 0x000fe2000ff9e0ff */
[----:B------:R-:W-:Y:S01]  /*92d0*/  ULDC.64 UR4, c[0x0][0x650] ;  /* 0x0001940000047ab9 */ /* 0x000fe20000000a00 */
[----:B------:R-:W-:Y:S01]  /*92e0*/  BSSY B1, `(.L_x_302) ;  /* 0x000006b000017945 */ /* 0x000fe20003800000 */
[----:B------:R-:W-:Y:S01]  /*92f0*/  IMAD.MOV.U32 R7, RZ, RZ, -0x1 ;  /* 0xffffffffff077424 */ /* 0x000fe200078e00ff */
[----:B------:R-:W-:Y:S01]  /*9300*/  SHF.R.U32.HI R4, RZ, 0x2, R0 ;  /* 0x00000002ff047819 */ /* 0x000fe20000011600 */
[----:B------:R-:W-:Y:S01]  /*9310*/  IMAD.MOV.U32 R9, RZ, RZ, -0x1 ;  /* 0xffffffffff097424 */ /* 0x000fe200078e00ff */
[----:B------:R-:W-:Y:S01]  /*9320*/  ISETP.GT.U32.AND P1, PT, R0, 0x3, PT ;  /* 0x000000030000780c */ /* 0x000fe20003f24070 */
[----:B------:R-:W-:Y:S01]  /*9330*/  IMAD.MOV.U32 R8, RZ, RZ, -0x1 ;  /* 0xffffffffff087424 */ /* 0x000fe200078e00ff */
[----:B------:R-:W-:-:S02]  /*9340*/  LOP3.LUT R4, R4, 0x1, RZ, 0xc0, !PT ;  /* 0x0000000104047812 */ /* 0x000fc400078ec0ff */
[----:B------:R-:W-:Y:S01]  /*9350*/  ISETP.LT.U32.AND P1, PT, R13, 0x4, P1 ;  /* 0x000000040d00780c */ /* 0x000fe20000f21070 */
[----:B------:R-:W0:Y:S01]  /*9360*/  @P3 S2R R6, SR_CgaCtaId ;  /* 0x0000000000063919 */ /* 0x000e220000008800 */
[----:B------:R-:W-:Y:S02]  /*9370*/  @P3 MOV R5, 0x400 ;  /* 0x0000040000053802 */ /* 0x000fe40000000f00 */
[----:B------:R-:W-:Y:S02]  /*9380*/  IADD3.X R17, R17, UR13, RZ, P4, !PT ;  /* 0x0000000d11117c10 */ /* 0x000fe4000a7fe4ff */
[----:B------:R-:W-:Y:S02]  /*9390*/  ISETP.GE.U32.AND P4, PT, R16, UR4, PT ;  /* 0x0000000410007c0c */ /* 0x000fe4000bf86070 */
[----:B------:R-:W-:Y:S02]  /*93a0*/  LOP3.LUT R0, R0, 0x3, RZ, 0xc0, !PT ;  /* 0x0000000300007812 */ /* 0x000fe400078ec0ff */
[----:B------:R-:W-:-:S02]  /*93b0*/  PRMT R11, RZ, 0x7610, R11 ;  /* 0x00007610ff0b7816 */ /* 0x000fc4000000000b */
[----:B0-----:R-:W-:-:S04]  /*93c0*/  @P3 LEA R5, R6, R5, 0x18 ;  /* 0x0000000506053211 */ /* 0x001fc800078ec0ff */
[----:B------:R0:W-:Y:S01]  /*93d0*/  @P3 SYNCS.ARRIVE.TRANS64.A1T0 RZ, [R5+URZ+0x58], RZ ;  /* 0x000058ff05ff39a7 */ /* 0x0001e2000810003f */
[----:B------:R-:W-:Y:S02]  /*93e0*/  ISETP.NE.U32.AND P3, PT, R4, 0x1, PT ;  /* 0x000000010400780c */ /* 0x000fe40003f65070 */
[----:B------:R-:W-:Y:S02]  /*93f0*/  SEL R4, RZ, 0x1, !P1 ;  /* 0x00000001ff047807 */ /* 0x000fe40004800000 */
[----:B------:R-:W-:Y:S02]  /*9400*/  ISETP.GE.U32.AND.EX P1, PT, R17, UR5, PT, P4 ;  /* 0x0000000511007c0c */ /* 0x000fe4000bf26140 */
[----:B------:R-:W-:-:S04]  /*9410*/  ISETP.GT.U32.AND P3, PT, R13, 0x3, !P3 ;  /* 0x000000030d00780c */ /* 0x000fc80005f64070 */
[----:B0-----:R-:W-:-:S04]  /*9420*/  SEL R5, RZ, 0x1, !P3 ;  /* 0x00000001ff057807 */ /* 0x001fc80005800000 */
[--C-:B------:R-:W-:Y:S02]  /*9430*/  LOP3.LUT R3, R5, R3, R4.reuse, 0x96, !PT ;  /* 0x0000000305037212 */ /* 0x100fe400078e9604 */
[----:B------:R-:W-:Y:S01]  /*9440*/  PRMT R4, RZ, 0x7610, R4 ;  /* 0x00007610ff047816 */ /* 0x000fe20000000004 */
[----:B------:R-:W-:Y:S06]  /*9450*/  @P1 BRA `(.L_x_303) ;  /* 0x00000004004c1947 */ /* 0x000fec0003800000 */
[----:B------:R-:W-:Y:S01]  /*9460*/  ULDC.64 UR4, c[0x0][0x628] ;  /* 0x00018a0000047ab9 */ /* 0x000fe20000000a00 */
[----:B------:R-:W0:Y:S01]  /*9470*/  S2R R14, SR_CTAID.X ;  /* 0x00000000000e7919 */ /* 0x000e220000002500 */
[----:B------:R-:W-:Y:S01]  /*9480*/  ISETP.NE.U32.AND P1, PT, RZ, UR4, PT ;  /* 0x00000004ff007c0c */ /* 0x000fe2000bf25070 */
[----:B------:R-:W-:Y:S01]  /*9490*/  ULDC UR7, c[0x0][0x630] ;  /* 0x00018c0000077ab9 */ /* 0x000fe20000000800 */
[----:B------:R-:W-:Y:S01]  /*94a0*/  IMAD.MOV.U32 R4, RZ, RZ, R16 ;  /* 0x000000ffff047224 */ /* 0x000fe200078e0010 */
[----:B------:R-:W1:Y:S01]  /*94b0*/  S2R R12, SR_CTAID.Y ;  /* 0x00000000000c7919 */ /* 0x000e620000002600 */
[----:B------:R-:W-:Y:S01]  /*94c0*/  ISETP.NE.AND.EX P1, PT, RZ, UR5, PT, P1 ;  /* 0x00000005ff007c0c */ /* 0x000fe2000bf25310 */
[----:B------:R-:W-:-:S12]  /*94d0*/  IMAD.MOV.U32 R5, RZ, RZ, R17 ;  /* 0x000000ffff057224 */ /* 0x000fd800078e0011 */
[----:B------:R-:W-:Y:S05]  /*94e0*/  @!P1 BRA `(.L_x_304) ;  /* 0x0000000000289947 */ /* 0x000fea0003800000 */
[----:B------:R-:W-:Y:S02]  /*94f0*/  ULDC UR6, c[0x0][0x634] ;  /* 0x00018d0000067ab9 */ /* 0x000fe40000000800 */
[----:B------:R-:W-:-:S05]  /*9500*/  IADD3 R9, P1, R16, UR6, RZ ;  /* 0x0000000610097c10 */ /* 0x000fca000ff3e0ff */
[----:B------:R-:W-:-:S04]  /*9510*/  IMAD.X R15, RZ, RZ, R17, P1 ;  /* 0x000000ffff0f7224 */ /* 0x000fc800008e0611 */
[----:B------:R-:W-:-:S04]  /*9520*/  IMAD.WIDE.U32 R6, R15, UR4, RZ ;  /* 0x000000040f067c25 */ /* 0x000fc8000f8e00ff */
[----:B------:R-:W-:-:S04]  /*9530*/  IMAD.WIDE.U32 R6, P1, R9, UR5, R6 ;  /* 0x0000000509067c25 */ /* 0x000fc8000f820006 */
[----:B------:R-:W-:-:S04]  /*9540*/  IMAD.WIDE.U32 R8, R9, UR4, RZ ;  /* 0x0000000409087c25 */ /* 0x000fc8000f8e00ff */
[----:B------:R-:W-:Y:S01]  /*9550*/  IMAD.X R5, RZ, RZ, RZ, P1 ;  /* 0x000000ffff057224 */ /* 0x000fe200008e06ff */
[----:B------:R-:W-:Y:S01]  /*9560*/  IADD3 RZ, P1, R9, R6, RZ ;  /* 0x0000000609ff7210 */ /* 0x000fe20007f3e0ff */
[----:B------:R-:W-:-:S04]  /*9570*/  IMAD.MOV.U32 R4, RZ, RZ, R7 ;  /* 0x000000ffff047224 */ /* 0x000fc800078e0007 */
[----:B------:R-:W-:-:S08]  /*9580*/  IMAD.WIDE.U32.X R4, R15, UR5, R4, P1 ;  /* 0x000000050f047c25 */ /* 0x000fd000088e0404 */
.L_x_304:
[--C-:B------:R-:W-:Y:S01]  /*9590*/  SHF.R.U64 R8, R4, UR7, R5.reuse ;  /* 0x0000000704087c19 */ /* 0x100fe20008001205 */
[----:B------:R-:W-:Y:S01]  /*95a0*/  ULDC.64 UR4, c[0x0][0x620] ;  /* 0x0001880000047ab9 */ /* 0x000fe20000000a00 */
[----:B------:R-:W-:Y:S01]  /*95b0*/  SHF.R.U32.HI R4, RZ, UR7, R5 ;  /* 0x00000007ff047c19 */ /* 0x000fe20008011605 */
[----:B------:R-:W2:Y:S01]  /*95c0*/  LDC R25, c[0x0][0x144] ;  /* 0x00005100ff197b82 */ /* 0x000ea20000000800 */
[----:B------:R-:W-:Y:S01]  /*95d0*/  IADD3 R7, P1, RZ, -R8, RZ ;  /* 0x80000008ff077210 */ /* 0x000fe20007f3e0ff */
[----:B------:R-:W-:Y:S01]  /*95e0*/  ULDC.64 UR8, c[0x0][0x640] ;  /* 0x0001900000087ab9 */ /* 0x000fe20000000a00 */
[----:B0-----:R-:W-:Y:S01]  /*95f0*/  I2FP.F32.U32 R9, R14 ;  /* 0x0000000e00097245 */ /* 0x001fe20000201000 */
[----:B------:R-:W-:Y:S02]  /*9600*/  ULDC UR6, c[0x0][0x608] ;  /* 0x0001820000067ab9 */ /* 0x000fe40000000800 */
[----:B------:R-:W-:Y:S01]  /*9610*/  IMAD.X R4, RZ, RZ, ~R4, P1 ;  /* 0x000000ffff047224 */ /* 0x000fe200008e0e04 */
[----:B------:R-:W-:Y:S01]  /*9620*/  ISETP.NE.U32.AND P1, PT, RZ, UR8, PT ;  /* 0x00000008ff007c0c */ /* 0x000fe2000bf25070 */
[----:B------:R-:W0:Y:S02]  /*9630*/  LDC R21, c[0x0][0x148] ;  /* 0x00005200ff157b82 */ /* 0x000e240000000800 */
[----:B------:R-:W-:Y:S01]  /*9640*/  IMAD R6, R4, UR4, RZ ;  /* 0x0000000404067c24 */ /* 0x000fe2000f8e02ff */
[----:B------:R-:W-:Y:S01]  /*9650*/  ISETP.NE.AND.EX P1, PT, RZ, UR9, PT, P1 ;  /* 0x00000009ff007c0c */ /* 0x000fe2000bf25310 */
[----:B------:R-:W-:Y:S01]  /*9660*/  IMAD.WIDE.U32 R4, R7, UR4, R16 ;  /* 0x0000000407047c25 */ /* 0x000fe2000f8e0010 */
[----:B------:R-:W-:-:S03]  /*9670*/  ULDC UR4, c[0x0][0x150] ;  /* 0x0000540000047ab9 */ /* 0x000fc60000000800 */
[----:B------:R-:W-:Y:S02]  /*9680*/  IMAD R7, R7, UR5, R6 ;  /* 0x0000000507077c24 */ /* 0x000fe4000f8e0206 */
[----:B------:R-:W-:Y:S01]  /*9690*/  FMUL R6, R9, UR4 ;  /* 0x0000000409067c20 */ /* 0x000fe20008400000 */
[----:B------:R-:W-:Y:S01]  /*96a0*/  ULDC UR4, c[0x0][0x618] ;  /* 0x0001860000047ab9 */ /* 0x000fe20000000800 */
[----:B------:R-:W-:Y:S01]  /*96b0*/  ULDC UR5, c[0x0][0x154] ;  /* 0x0000550000057ab9 */ /* 0x000fe20000000800 */
[----:B------:R-:W-:-:S03]  /*96c0*/  IMAD.IADD R5, R5, 0x1, R7 ;  /* 0x0000000105057824 */ /* 0x000fc600078e0207 */
[----:B------:R-:W3:Y:S02]  /*96d0*/  F2I.U32.TRUNC.NTZ R6, R6 ;  /* 0x0000000600067305 */ /* 0x000ee4000020f000 */
[----:B------:R-:W-:Y:S02]  /*96e0*/  SHF.R.U64 R9, R4, UR4, R5 ;  /* 0x0000000404097c19 */ /* 0x000fe40008001205 */
[----:B-1----:R-:W-:-:S05]  /*96f0*/  I2FP.F32.U32 R4, R12 ;  /* 0x0000000c00047245 */ /* 0x002fca0000201000 */
[----:B------:R-:W-:Y:S01]  /*9700*/  FMUL R22, R4, UR5 ;  /* 0x0000000504167c20 */ /* 0x000fe20008400000 */
[----:B------:R-:W-:Y:S01]  /*9710*/  SHF.R.U32.HI R4, RZ, UR4, R5 ;  /* 0x00000004ff047c19 */ /* 0x000fe20008011605 */
[----:B------:R-:W-:-:S03]  /*9720*/  ULDC UR4, c[0x0][0x658] ;  /* 0x0001960000047ab9 */ /* 0x000fc60000000800 */
[--C-:B------:R-:W-:Y:S01]  /*9730*/  SHF.R.U64 R20, R9, UR6, R4.reuse ;  /* 0x0000000609147c19 */ /* 0x100fe20008001204 */
[----:B------:R-:W1:Y:S01]  /*9740*/  F2I.U32.TRUNC.NTZ R22, R22 ;  /* 0x0000001600167305 */ /* 0x000e62000020f000 */
[----:B------:R-:W-:Y:S01]  /*9750*/  SHF.R.U32.HI R5, RZ, UR6, R4 ;  /* 0x00000006ff057c19 */ /* 0x000fe20008011604 */
[----:B---3--:R-:W-:-:S03]  /*9760*/  IMAD.MOV R6, RZ, RZ, -R6 ;  /* 0x000000ffff067224 */ /* 0x008fc600078e0a06 */
[--C-:B------:R-:W-:Y:S01]  /*9770*/  SHF.R.U64 R15, R20, UR4, R5.reuse ;  /* 0x00000004140f7c19 */ /* 0x100fe20008001205 */
[----:B--2---:R-:W-:Y:S01]  /*9780*/  IMAD R14, R25, R6, R14 ;  /* 0x00000006190e7224 */ /* 0x004fe200078e020e */
[----:B------:R-:W-:-:S03]  /*9790*/  SHF.R.U32.HI R23, RZ, UR4, R5 ;  /* 0x00000004ff177c19 */ /* 0x000fc60008011605 */
[----:B------:R-:W-:Y:S02]  /*97a0*/  IMAD.MOV.U32 R4, RZ, RZ, R15 ;  /* 0x000000ffff047224 */ /* 0x000fe400078e000f */
[----:B------:R-:W-:Y:S01]  /*97b0*/  IMAD.MOV.U32 R5, RZ, RZ, R23 ;  /* 0x000000ffff057224 */ /* 0x000fe200078e0017 */
[----:B-1----:R-:W-:Y:S06]  /*97c0*/  @!P1 BRA `(.L_x_305) ;  /* 0x0000000000289947 */ /* 0x002fec0003800000 */
[----:B------:R-:W-:Y:S02]  /*97d0*/  ULDC UR4, c[0x0][0x64c] ;  /* 0x0001930000047ab9 */ /* 0x000fe40000000800 */
[----:B------:R-:W-:-:S05]  /*97e0*/  IADD3 R5, P1, R15, UR4, RZ ;  /* 0x000000040f057c10 */ /* 0x000fca000ff3e0ff */
[----:B------:R-:W-:-:S04]  /*97f0*/  IMAD.X R23, RZ, RZ, R23, P1 ;  /* 0x000000ffff177224 */ /* 0x000fc800008e0617 */
[----:B------:R-:W-:-:S04]  /*9800*/  IMAD.WIDE.U32 R6, R23, UR8, RZ ;  /* 0x0000000817067c25 */ /* 0x000fc8000f8e00ff */
[----:B------:R-:W-:-:S04]  /*9810*/  IMAD.WIDE.U32 R6, P1, R5, UR9, R6 ;  /* 0x0000000905067c25 */ /* 0x000fc8000f820006 */
[----:B------:R-:W-:-:S04]  /*9820*/  IMAD.WIDE.U32 R4, R5, UR8, RZ ;  /* 0x0000000805047c25 */ /* 0x000fc8000f8e00ff */
[----:B------:R-:W-:Y:S01]  /*9830*/  IMAD.MOV.U32 R4, RZ, RZ, R7 ;  /* 0x000000ffff047224 */ /* 0x000fe200078e0007 */
[----:B------:R-:W-:Y:S01]  /*9840*/  IADD3 RZ, P3, R5, R6, RZ ;  /* 0x0000000605ff7210 */ /* 0x000fe20007f7e0ff */
[----:B------:R-:W-:-:S04]  /*9850*/  IMAD.X R5, RZ, RZ, RZ, P1 ;  /* 0x000000ffff057224 */ /* 0x000fc800008e06ff */
[----:B------:R-:W-:-:S08]  /*9860*/  IMAD.WIDE.U32.X R4, R23, UR9, R4, P3 ;  /* 0x0000000917047c25 */ /* 0x000fd000098e0404 */
.L_x_305:
[----:B------:R-:W-:Y:S01]  /*9870*/  ISETP.NE.AND P1, PT, R2, 0x1, PT ;  /* 0x000000010200780c */ /* 0x000fe20003f25270 */
[----:B------:R-:W-:Y:S01]  /*9880*/  ULDC UR4, c[0x0][0x648] ;  /* 0x0001920000047ab9 */ /* 0x000fe20000000800 */
[----:B------:R-:W-:Y:S01]  /*9890*/  LOP3.LUT R20, R20, UR17, RZ, 0xc0, !PT ;  /* 0x0000001114147c12 */ /* 0x000fe2000f8ec0ff */
[----:B------:R-:W-:Y:S01]  /*98a0*/  IMAD.MOV R22, RZ, RZ, -R22 ;  /* 0x000000ffff167224 */ /* 0x000fe200078e0a16 */
[----:B------:R-:W-:Y:S01]  /*98b0*/  SHF.R.U64 R5, R4, UR4, R5 ;  /* 0x0000000404057c19 */ /* 0x000fe20008001205 */
[----:B------:R-:W-:Y:S01]  /*98c0*/  ULDC UR4, c[0x0][0x638] ;  /* 0x00018e0000047ab9 */ /* 0x000fe20000000800 */
[----:B------:R-:W-:Y:S01]  /*98d0*/  LOP3.LUT R6, R9, UR16, RZ, 0xc0, !PT ;  /* 0x0000001009067c12 */ /* 0x000fe2000f8ec0ff */
[----:B------:R-:W-:Y:S02]  /*98e0*/  ULDC UR5, c[0x0][0x610] ;  /* 0x0001840000057ab9 */ /* 0x000fe40000000800 */
[----:B------:R-:W-:Y:S02]  /*98f0*/  IMAD.MOV R4, RZ, RZ, -R5 ;  /* 0x000000ffff047224 */ /* 0x000fe400078e0a05 */
[----:B------:R-:W-:-:S02]  /*9900*/  IMAD R5, R5, UR18, R20 ;  /* 0x0000001205057c24 */ /* 0x000fc4000f8e0214 */
[----:B0-----:R-:W-:Y:S02]  /*9910*/  @P1 IMAD R14, R21, R22, R12 ;  /* 0x00000016150e1224 */ /* 0x001fe400078e020c */
[----:B------:R-:W-:Y:S01]  /*9920*/  IMAD R15, R4, UR4, R15 ;  /* 0x00000004040f7c24 */ /* 0x000fe2000f8e020f */
[----:B------:R-:W-:Y:S01]  /*9930*/  ULDC UR4, c[0x0][0x600] ;  /* 0x0001800000047ab9 */ /* 0x000fe20000000800 */
[----:B------:R-:W-:Y:S02]  /*9940*/  IMAD R14, R5, UR5, R14 ;  /* 0x00000005050e7c24 */ /* 0x000fe4000f8e020e */
[----:B------:R-:W-:Y:S02]  /*9950*/  IMAD R15, R15, UR4, R6 ;  /* 0x000000040f0f7c24 */ /* 0x000fe4000f8e0206 */
[----:B------:R-:W-:-:S03]  /*9960*/  IMAD.MOV.U32 R4, RZ, RZ, 0x1 ;  /* 0x00000001ff047424 */ /* 0x000fc600078e00ff */
[----:B------:R-:W-:Y:S02]  /*9970*/  SEL R9, R15, R14, !P1 ;  /* 0x0000000e0f097207 */ /* 0x000fe40004800000 */
[----:B------:R-:W-:-:S07]  /*9980*/  SEL R7, R14, R15, !P1 ;  /* 0x0000000f0e077207 */ /* 0x000fce0004800000 */
.L_x_303:
[----:B------:R-:W-:Y:S05]  /*9990*/  BSYNC B1 ;  /* 0x0000000000017941 */ /* 0x000fea0003800000 */
.L_x_302:
[----:B------:R-:W-:-:S13]  /*99a0*/  LOP3.LUT P1, RZ, R4, 0xff, RZ, 0xc0, !PT ;  /* 0x000000ff04ff7812 */ /* 0x000fda000782c0ff */
[----:B------:R-:W-:Y:S05]  /*99b0*/  @P1 BRA `(.L_x_306) ;  /* 0xfffffff400481947 */ /* 0x000fea000383ffff */
[----:B------:R-:W-:Y:S05]  /*99c0*/  BSYNC B0 ;  /* 0x0000000000007941 */ /* 0x000fea0003800000 */
.L_x_294:
[----:B------:R-:W-:-:S03]  /*99d0*/  UMOV UR4, 0xffffffff ;  /* 0xffffffff00047882 */ /* 0x000fc60000000000 */
[----:B------:R-:W-:Y:S05]  /*99e0*/  BRA.DIV UR4, `(.L_x_307) ;  /* 0x0000000604147947 */ /* 0x000fea000b800000 */
[----:B------:R-:W-:-:S13]  /*99f0*/  ELECT P6, URZ, PT ;  /* 0x00000000003f782f */ /* 0x000fda00038c0000 */
.L_x_321:
[----:B------:R-:W-:Y:S04]  /*9a00*/  BSSY B0, `(.L_x_308) ;  /* 0x000002b000007945 */ /* 0x000fe80003800000 */
[----:B------:R-:W-:Y:S05]  /*9a10*/  @!P6 BRA `(.L_x_309) ;  /* 0x0000000000a4e947 */ /* 0x000fea0003800000 */
[----:B------:R-:W-:-:S04]  /*9a20*/  LOP3.LUT R19, R19, 0x2, RZ, 0xfc, !PT ;  /* 0x0000000213137812 */ /* 0x000fc800078efcff */
[----:B------:R-:W-:-:S13]  /*9a30*/  ISETP.NE.AND P0, PT, R19, 0x3, PT ;  /* 0x000000031300780c */ /* 0x000fda0003f05270 */
[----:B------:R-:W-:Y:S05]  /*9a40*/  @!P0 BRA `(.L_x_310) ;  /* 0x0000000000048947 */ /* 0x000fea0003800000 */
[----:B------:R-:W-:Y:S01]  /*9a50*/  BPT.TRAP 0x1 ;  /* 0x000000040000795c */ /* 0x000fe20000300000 */
.L_x_310:
[----:B------:R-:W0:Y:S01]  /*9a60*/  S2R R5, SR_CgaCtaId ;  /* 0x0000000000057919 */ /* 0x000e220000008800 */
[----:B------:R-:W-:Y:S02]  /*9a70*/  MOV R2, 0x400 ;  /* 0x0000040000027802 */ /* 0x000fe40000000f00 */
[----:B------:R-:W-:Y:S02]  /*9a80*/  SHF.L.U32 R4, R3, 0x1f, RZ ;  /* 0x0000001f03047819 */ /* 0x000fe400000006ff */
[----:B0-----:R-:W-:-:S05]  /*9a90*/  LEA R5, R5, R2, 0x18 ;  /* 0x0000000205057211 */ /* 0x001fca00078ec0ff */
[----:B------:R-:W-:-:S04]  /*9aa0*/  VIADD R5, R5, 0x20 ;  /* 0x0000002005057836 */ /* 0x000fc80000000000 */
[C---:B------:R-:W-:Y:S02]  /*9ab0*/  IMAD R7, R0.reuse, 0x8, R5 ;  /* 0x0000000800077824 */ /* 0x040fe400078e0205 */
[----:B------:R-:W-:Y:S02]  /*9ac0*/  VIADD R0, R0, 0x1 ;  /* 0x0000000100007836 */ /* 0x000fe40000000000 */
[----:B------:R-:W0:Y:S03]  /*9ad0*/  SYNCS.PHASECHK.TRANS64.TRYWAIT P0, [R7+URZ], R4 ;  /* 0x00000004070075a7 */ /* 0x000e26000800017f */
[----:B------:R-:W-:-:S04]  /*9ae0*/  ISETP.NE.AND P1, PT, R0, 0x4, PT ;  /* 0x000000040000780c */ /* 0x000fc80003f25270 */
[----:B------:R-:W-:Y:S02]  /*9af0*/  SEL R2, RZ, 0x1, P1 ;  /* 0x00000001ff027807 */ /* 0x000fe40000800000 */
[----:B------:R-:W-:Y:S02]  /*9b00*/  SEL R0, R0, RZ, P1 ;  /* 0x000000ff00007207 */ /* 0x000fe40000800000 */
[----:B------:R-:W-:-:S03]  /*9b10*/  LOP3.LUT R9, R3, R2, RZ, 0x3c, !PT ;  /* 0x0000000203097212 */ /* 0x000fc600078e3cff */
[----:B------:R-:W-:Y:S01]  /*9b20*/  IMAD R6, R0, 0x8, R5 ;  /* 0x0000000800067824 */ /* 0x000fe200078e0205 */
[----:B------:R-:W-:Y:S01]  /*9b30*/  SHF.L.U32 R3, R9, 0x1f, RZ ;  /* 0x0000001f09037819 */ /* 0x000fe200000006ff */
[----:B0-----:R-:W-:Y:S06]  /*9b40*/  @!P0 BRA `(.L_x_311) ;  /* 0x0000000000dc8947 */ /* 0x001fec0003800000 */
.L_x_322:
[----:B------:R-:W1:Y:S01]  /*9b50*/  SYNCS.PHASECHK.TRANS64.TRYWAIT P0, [R6+URZ], R3 ;  /* 0x00000003060075a7 */ /* 0x000e62000800017f */
[----:B------:R-:W-:-:S05]  /*9b60*/  VIADD R0, R0, 0x1 ;  /* 0x0000000100007836 */ /* 0x000fca0000000000 */
[----:B------:R-:W-:-:S04]  /*9b70*/  ISETP.NE.AND P1, PT, R0, 0x4, PT ;  /* 0x000000040000780c */ /* 0x000fc80003f25270 */
[----:B------:R-:W-:Y:S02]  /*9b80*/  SEL R2, RZ, 0x1, P1 ;  /* 0x00000001ff027807 */ /* 0x000fe40000800000 */
[----:B------:R-:W-:Y:S02]  /*9b90*/  SEL R0, R0, RZ, P1 ;  /* 0x000000ff00007207 */ /* 0x000fe40000800000 */
[----:B------:R-:W-:-:S03]  /*9ba0*/  LOP3.LUT R9, R9, R2, RZ, 0x3c, !PT ;  /* 0x0000000209097212 */ /* 0x000fc600078e3cff */
[----:B0-----:R-:W-:Y:S01]  /*9bb0*/  IMAD R7, R0, 0x8, R5 ;  /* 0x0000000800077824 */ /* 0x001fe200078e0205 */
[----:B------:R-:W-:Y:S01]  /*9bc0*/  SHF.L.U32 R4, R9, 0x1f, RZ ;  /* 0x0000001f09047819 */ /* 0x000fe200000006ff */
[----:B-1----:R-:W-:Y:S06]  /*9bd0*/  @!P0 BRA `(.L_x_312) ;  /* 0x0000000000cc8947 */ /* 0x002fec0003800000 */
.L_x_323:
[----:B------:R-:W1:Y:S01]  /*9be0*/  SYNCS.PHASECHK.TRANS64.TRYWAIT P0, [R7+URZ], R4 ;  /* 0x00000004070075a7 */ /* 0x000e62000800017f */
[----:B------:R-:W-:-:S05]  /*9bf0*/  VIADD R0, R0, 0x1 ;  /* 0x0000000100007836 */ /* 0x000fca0000000000 */
[----:B------:R-:W-:-:S04]  /*9c00*/  ISETP.NE.AND P1, PT, R0, 0x4, PT ;  /* 0x000000040000780c */ /* 0x000fc80003f25270 */
[----:B------:R-:W-:Y:S02]  /*9c10*/  SEL R2, RZ, 0x1, P1 ;  /* 0x00000001ff027807 */ /* 0x000fe40000800000 */
[----:B------:R-:W-:Y:S02]  /*9c20*/  SEL R0, R0, RZ, P1 ;  /* 0x000000ff00007207 */ /* 0x000fe40000800000 */
[----:B------:R-:W-:Y:S01]  /*9c30*/  LOP3.LUT R2, R9, R2, RZ, 0x3c, !PT ;  /* 0x0000000209027212 */ /* 0x000fe200078e3cff */
[----:B-1----:R-:W-:Y:S06]  /*9c40*/  @!P0 BRA `(.L_x_313) ;  /* 0x0000000000c48947 */ /* 0x002fec0003800000 */
.L_x_324:
[----:B------:R-:W-:Y:S01]  /*9c50*/  IMAD R5, R0, 0x8, R5 ;  /* 0x0000000800057824 */ /* 0x000fe200078e0205 */
[----:B------:R-:W-:-:S07]  /*9c60*/  SHF.L.U32 R0, R2, 0x1f, RZ ;  /* 0x0000001f02007819 */ /* 0x000fce00000006ff */
.L_x_314:
[----:B--2---:R2:W3:Y:S02]  /*9c70*/  SYNCS.PHASECHK.TRANS64.TRYWAIT P0, [R5+URZ], R0 ;  /* 0x00000000050075a7 */ /* 0x0044e4000800017f */
[----:B---3--:R-:W-:Y:S05]  /*9c80*/  @!P0 NANOSLEEP.SYNCS 0x989680 ;  /* 0x009896800000895d */ /* 0x008fea0003900000 */
[----:B------:R-:W3:Y:S02]  /*9c90*/  @!P0 SYNCS.PHASECHK.TRANS64 P0, [R5+URZ], R0 ;  /* 0x00000000050085a7 */ /* 0x000ee4000800007f */
[----:B---3--:R-:W-:Y:S05]  /*9ca0*/  @!P0 BRA `(.L_x_314) ;  /* 0xfffffffc00f08947 */ /* 0x008fea000383ffff */
.L_x_309:
[----:B------:R-:W-:Y:S05]  /*9cb0*/  BSYNC B0 ;  /* 0x0000000000007941 */ /* 0x000fea0003800000 */
.L_x_308:
[----:B------:R-:W-:Y:S05]  /*9cc0*/  EXIT ;  /* 0x000000000000794d */ /* 0x000fea0003800000 */
.L_x_17:
[----:B----4-:R4:W0:Y:S02]  /*9cd0*/  SYNCS.PHASECHK.TRANS64.TRYWAIT P1, [R3+URZ], R0 ;  /* 0x00000000030075a7 */ /* 0x010824000802017f */
[----:B0-----:R-:W-:Y:S05]  /*9ce0*/  @!P1 NANOSLEEP.SYNCS 0x989680 ;  /* 0x009896800000995d */ /* 0x001fea0003900000 */
[----:B------:R-:W0:Y:S02]  /*9cf0*/  @!P1 SYNCS.PHASECHK.TRANS64 P1, [R3+URZ], R0 ;  /* 0x00000000030095a7 */ /* 0x000e24000802007f */
[----:B0-----:R-:W-:Y:S05]  /*9d00*/  @!P1 BRA `(.L_x_17) ;  /* 0xfffffffc00f09947 */ /* 0x001fea000383ffff */
[----:B------:R-:W-:Y:S05]  /*9d10*/  BRA `(.L_x_16) ;  /* 0xffffff7400507947 */ /* 0x000fea000383ffff */
.L_x_22:
[----:B-1----:R1:W3:Y:S02]  /*9d20*/  SYNCS.PHASECHK.TRANS64.TRYWAIT P1, [R5+URZ], R4 ;  /* 0x00000004050075a7 */ /* 0x0022e4000802017f */
[----:B---3--:R-:W-:Y:S05]  /*9d30*/  @!P1 NANOSLEEP.SYNCS 0x989680 ;  /* 0x009896800000995d */ /* 0x008fea0003900000 */
[----:B------:R-:W3:Y:S02]  /*9d40*/  @!P1 SYNCS.PHASECHK.TRANS64 P1, [R5+URZ], R4 ;  /* 0x00000004050095a7 */ /* 0x000ee4000802007f */
[----:B---3--:R-:W-:Y:S05]  /*9d50*/  @!P1 BRA `(.L_x_22) ;  /* 0xfffffffc00f09947 */ /* 0x008fea000383ffff */
[----:B------:R-:W-:Y:S05]  /*9d60*/  BRA `(.L_x_21) ;  /* 0xffffff7800407947 */ /* 0x000fea000383ffff */
.L_x_295:
[----:B------:R-:W-:Y:S01]  /*9d70*/  BSSY B1, `(.L_x_315) ;  /* 0x0000006000017945 */ /* 0x000fe20003800000 */
[----:B------:R-:W-:-:S07]  /*9d80*/  IMAD.MOV.U32 R15, RZ, RZ, -0x1 ;  /* 0xffffffffff0f7424 */ /* 0x000fce00078e00ff */
[----:B------:R-:W-:Y:S05]  /*9d90*/  WARPSYNC.COLLECTIVE R15, `(.L_x_316) ;  /* 0x000000000f0c7348 */ /* 0x000fea0003c00000 */
[----:B------:R-:W-:Y:S02]  /*9da0*/  ELECT P6, UR62, PT ;  /* 0x00000000003e782f */ /* 0x000fe400038c0000 */
[----:B------:R-:W-:Y:S01]  /*9db0*/  MOV R14, UR62 ;  /* 0x0000003e000e7c02 */ /* 0x000fe20008000f00 */
[----:B------:R-:W-:Y:S10]  /*9dc0*/  ENDCOLLECTIVE ;  /* 0x000000000000791b */ /* 0x000ff40003800000 */
.L_x_316:
[----:B------:R-:W-:Y:S05]  /*9dd0*/  BSYNC B1 ;  /* 0x0000000000017941 */ /* 0x000fea0003800000 */
.L_x_315:
[----:B------:R-:W-:Y:S05]  /*9de0*/  BRA `(.L_x_317) ;  /* 0xfffffff000487947 */ /* 0x000fea000383ffff */
.L_x_298:
[----:B0-----:R0:W1:Y:S02]  /*9df0*/  SYNCS.PHASECHK.TRANS64.TRYWAIT P1, [R12+URZ+0x20], R7 ;  /* 0x000020070c0075a7 */ /* 0x001064000802017f */
[----:B-1----:R-:W-:Y:S05]  /*9e00*/  @!P1 NANOSLEEP.SYNCS 0x989680 ;  /* 0x009896800000995d */ /* 0x002fea0003900000 */
[----:B------:R-:W1:Y:S02]  /*9e10*/  @!P1 SYNCS.PHASECHK.TRANS64 P1, [R12+URZ+0x20], R7 ;  /* 0x000020070c0095a7 */ /* 0x000e64000802007f */
[----:B-1----:R-:W-:Y:S05]  /*9e20*/  @!P1 BRA `(.L_x_298) ;  /* 0xfffffffc00f09947 */ /* 0x002fea000383ffff */
[----:B------:R-:W-:Y:S05]  /*9e30*/  BRA `(.L_x_318) ;  /* 0xfffffff0007c7947 */ /* 0x000fea000383ffff */
.L_x_307:
[----:B------:R-:W-:Y:S01]  /*9e40*/  BSSY B0, `(.L_x_319) ;  /* 0x0000006000007945 */ /* 0x000fe20003800000 */
[----:B------:R-:W-:-:S07]  /*9e50*/  IMAD.MOV.U32 R15, RZ, RZ, -0x1 ;  /* 0xffffffffff0f7424 */ /* 0x000fce00078e00ff */
[----:B------:R-:W-:Y:S05]  /*9e60*/  WARPSYNC.COLLECTIVE R15, `(.L_x_320) ;  /* 0x000000000f0c7348 */ /* 0x000fea0003c00000 */
[----:B------:R-:W-:Y:S02]  /*9e70*/  ELECT P6, UR62, PT ;  /* 0x00000000003e782f */ /* 0x000fe400038c0000 */
[----:B------:R-:W-:Y:S01]  /*9e80*/  MOV R14, UR62 ;  /* 0x0000003e000e7c02 */ /* 0x000fe20008000f00 */
[----:B------:R-:W-:Y:S10]  /*9e90*/  ENDCOLLECTIVE ;  /* 0x000000000000791b */ /* 0x000ff40003800000 */
.L_x_320:
[----:B------:R-:W-:Y:S05]  /*9ea0*/  BSYNC B0 ;  /* 0x0000000000007941 */ /* 0x000fea0003800000 */
.L_x_319:
[----:B------:R-:W-:Y:S05]  /*9eb0*/  BRA `(.L_x_321) ;  /* 0xfffffff800d07947 */ /* 0x000fea000383ffff */
.L_x_311:
[----:B0-----:R0:W1:Y:S02]  /*9ec0*/  SYNCS.PHASECHK.TRANS64.TRYWAIT P0, [R7+URZ], R4 ;  /* 0x00000004070075a7 */ /* 0x001064000800017f */
[----:B-1----:R-:W-:Y:S05]  /*9ed0*/  @!P0 NANOSLEEP.SYNCS 0x989680 ;  /* 0x009896800000895d */ /* 0x002fea0003900000 */
[----:B------:R-:W1:Y:S02]  /*9ee0*/  @!P0 SYNCS.PHASECHK.TRANS64 P0, [R7+URZ], R4 ;  /* 0x00000004070085a7 */ /* 0x000e64000800007f */
[----:B-1----:R-:W-:Y:S05]  /*9ef0*/  @!P0 BRA `(.L_x_311) ;  /* 0xfffffffc00f08947 */ /* 0x002fea000383ffff */
[----:B------:R-:W-:Y:S05]  /*9f00*/  BRA `(.L_x_322) ;  /* 0xfffffffc00107947 */ /* 0x000fea000383ffff */
.L_x_312:
[----:B0-----:R0:W1:Y:S02]  /*9f10*/  SYNCS.PHASECHK.TRANS64.TRYWAIT P0, [R6+URZ], R3 ;  /* 0x00000003060075a7 */ /* 0x001064000800017f */
[----:B-1----:R-:W-:Y:S05]  /*9f20*/  @!P0 NANOSLEEP.SYNCS 0x989680 ;  /* 0x009896800000895d */ /* 0x002fea0003900000 */
[----:B------:R-:W1:Y:S02]  /*9f30*/  @!P0 SYNCS.PHASECHK.TRANS64 P0, [R6+URZ], R3 ;  /* 0x00000003060085a7 */ /* 0x000e64000800007f */
[----:B-1----:R-:W-:Y:S05]  /*9f40*/  @!P0 BRA `(.L_x_312) ;  /* 0xfffffffc00f08947 */ /* 0x002fea000383ffff */
[----:B------:R-:W-:Y:S05]  /*9f50*/  BRA `(.L_x_323) ;  /* 0xfffffffc00207947 */ /* 0x000fea000383ffff */
.L_x_313:
[----:B-1----:R1:W2:Y:S02]  /*9f60*/  SYNCS.PHASECHK.TRANS64.TRYWAIT P0, [R7+URZ], R4 ;  /* 0x00000004070075a7 */ /* 0x0022a4000800017f */
[----:B--2---:R-:W-:Y:S05]  /*9f70*/  @!P0 NANOSLEEP.SYNCS 0x989680 ;  /* 0x009896800000895d */ /* 0x004fea0003900000 */
[----:B------:R-:W2:Y:S02]  /*9f80*/  @!P0 SYNCS.PHASECHK.TRANS64 P0, [R7+URZ], R4 ;  /* 0x00000004070085a7 */ /* 0x000ea4000800007f */
[----:B--2---:R-:W-:Y:S05]  /*9f90*/  @!P0 BRA `(.L_x_313) ;  /* 0xfffffffc00f08947 */ /* 0x004fea000383ffff */
[----:B------:R-:W-:Y:S05]  /*9fa0*/  BRA `(.L_x_324) ;  /* 0xfffffffc00287947 */ /* 0x000fea000383ffff */
.L_x_325:
[----:B------:R-:W-:-:S00]  /*9fb0*/  BRA `(.L_x_325) ;  /* 0xfffffffc00fc7947 */ /* 0x000fc0000383ffff */
[----:B------:R-:W-:-:S00]  /*9fc0*/  NOP ;  /* 0x0000000000007918 */ /* 0x000fc00000000000 */
        /* <DEDUP_REMOVED lines=11> */
.L_x_326:


//--------------------- .nv.global.init           --------------------------
	.section	.nv.global.init,"aw",@progbits
.nv.global.init:
	.type		$str$22,@object
	.size		$str$22,($str$23 - $str$22)
$str$22:
        /*0000*/ 	.byte	0x6b, 0x5f, 0x74, 0x69, 0x6c, 0x65, 0x5f, 0x63, 0x6f, 0x75, 0x6e, 0x74, 0x20, 0x3e, 0x3d, 0x20
        /*0010*/ 	.byte	0x31, 0x00
	.type		$str$23,@object
	.size		$str$23,(__unnamed_1 - $str$23)
$str$23:
        /*0012*/ 	.byte	0x2f, 0x74, 0x6d, 0x70, 0x2f, 0x63, 0x75, 0x74, 0x6c, 0x61, 0x73, 0x73, 0x5f, 0x73, 0x77, 0x65
        /*0022*/ 	.byte	0x65, 0x70, 0x5f, 0x73, 0x72, 0x63, 0x2f, 0x69, 0x6e, 0x63, 0x6c, 0x75, 0x64, 0x65, 0x2f, 0x63
        /*0032*/ 	.byte	0x75, 0x74, 0x6c, 0x61, 0x73, 0x73, 0x2f, 0x67, 0x65, 0x6d, 0x6d, 0x2f, 0x63, 0x6f, 0x6c, 0x6c
        /*0042*/ 	.byte	0x65, 0x63, 0x74, 0x69, 0x76, 0x65, 0x2f, 0x73, 0x6d, 0x39, 0x30, 0x5f, 0x6d, 0x6d, 0x61, 0x5f
        /*0052*/ 	.byte	0x74, 0x6d, 0x61, 0x5f, 0x67, 0x6d, 0x6d, 0x61, 0x5f, 0x73, 0x73, 0x5f, 0x77, 0x61, 0x72, 0x70
        /*0062*/ 	.byte	0x73, 0x70, 0x65, 0x63, 0x69, 0x61, 0x6c, 0x69, 0x7a, 0x65, 0x64, 0x2e, 0x68, 0x70, 0x70, 0x00
	.type		__unnamed_1,@object
	.size		__unnamed_1,(.L_0 - __unnamed_1)
__unnamed_1:
        /*0072*/ 	.byte	0x76, 0x6f, 0x69, 0x64, 0x20, 0x63, 0x75, 0x74, 0x6c, 0x61, 0x73, 0x73, 0x3a, 0x3a, 0x67, 0x65
        /* <DEDUP_REMOVED lines=172> */
        /*0b42*/ 	.byte	0x69, 0x74, 0x79, 0x5d, 0x00
.L_0:


//--------------------- .nv.shared._ZN7cutlass13device_kernelINS_4gemm6kernel13GemmUniversalIN4cute5tupleIJiiiiEEENS1_10collective13CollectiveMmaINS1_34MainloopSm90TmaGmmaWarpSpecializedILi4ENS5_IJNS4_1CILi1EEESB_SB_EEENS1_35KernelTmaWarpSpecializedCooperativeEEENS5_IJNSA_ILi128EEENSA_ILi256EEESF_EEEaNS5_IJlSB_lEEEaSI_NS4_8TiledMMAINS4_8MMA_AtomIJNS4_4SM904GMMA27MMA_64x256x32_S32S8S8_SS_TNEEEENS4_6LayoutINS5_IJNSA_ILi2EEESB_SB_EEENS5_IJSB_NSA_ILi0EEESS_EEEEENS5_IJNS4_10UnderscoreESV_SV_EEEEENS4_13SM90_TMA_LOADENS4_14ComposedLayoutINS4_7SwizzleILi3ELi4ELi3EEENS4_18smem_ptr_flag_bitsILi8EEENSP_INS5_IJNSA_ILi8EEESF_EEENS5_IJSF_SB_EEEEEEEvNS4_8identityESY_S18_vS19_EENS_8epilogue10collective6detail29Sm90TmaWarpSpecializedAdapterINS1C_15DefaultEpilogueIaSI_SI_NS1B_6thread17LinearCombinationIaLi1EiiLNS1G_9ScaleType4KindE0ELNS_15FloatRoundStyleE2EaEENS1_15EpilogueDefaultEEEEEvvEEEEvNT_6ParamsE --------------------------
	.section	.nv.shared._ZN7cutlass13device_kernelINS_4gemm6kernel13GemmUniversalIN4cute5tupleIJiiiiEEENS1_10collective13CollectiveMmaINS1_34MainloopSm90TmaGmmaWarpSpecializedILi4ENS5_IJNS4_1CILi1EEESB_SB_EEENS1_35KernelTmaWarpSpecializedCooperativeEEENS5_IJNSA_ILi128EEENSA_ILi256EEESF_EEEaNS5_IJlSB_lEEEaSI_NS4_8TiledMMAINS4_8MMA_AtomIJNS4_4SM904GMMA27MMA_64x256x32_S32S8S8_SS_TNEEEENS4_6LayoutINS5_IJNSA_ILi2EEESB_SB_EEENS5_IJSB_NSA_ILi0EEESS_EEEEENS5_IJNS4_10UnderscoreESV_SV_EEEEENS4_13SM90_TMA_LOADENS4_14ComposedLayoutINS4_7SwizzleILi3ELi4ELi3EEENS4_18smem_ptr_flag_bitsILi8EEENSP_INS5_IJNSA_ILi8EEESF_EEENS5_IJSF_SB_EEEEEEEvNS4_8identityESY_S18_vS19_EENS_8epilogue10collective6detail29Sm90TmaWarpSpecializedAdapterINS1C_15DefaultEpilogueIaSI_SI_NS1B_6thread17LinearCombinationIaLi1EiiLNS1G_9ScaleType4KindE0ELNS_15FloatRoundStyleE2EaEENS1_15EpilogueDefaultEEEEEvvEEEEvNT_6ParamsE,"aw",@nobits
	.sectionflags	@""
	.align	16
	.zero		1024


//--------------------- .nv.shared.reserved.0     --------------------------
	.section	.nv.shared.reserved.0,"aw",@nobits
	.weak		__nv_reservedSMEM_offset_0_alias
	.size		__nv_reservedSMEM_offset_0_alias, 0, 0
	.other		__nv_reservedSMEM_offset_0_alias,@"STO_CUDA_RESERVED_SHARED STV_DEFAULT"
__nv_reservedSMEM_offset_0_alias:
	.zero		0


//--------------------- .nv.global                --------------------------
	.section	.nv.global,"aw",@nobits
.nv.global:
	.type		_ZN39_INTERNAL_4ecb7834_4_k_cu_13092bf7_47694cute1_E,@object
	.size		_ZN39_INTERNAL_4ecb7834_4_k_cu_13092bf7_47694cute1_E,(_ZN39_INTERNAL_4ecb7834_4_k_cu_13092bf7_47694cuda3std3__45__cpo6cbeginE - _ZN39_INTERNAL_4ecb7834_4_k_cu_13092bf7_47694cute1_E)
_ZN39_INTERNAL_4ecb7834_4_k_cu_13092bf7_47694cute1_E:
	.zero		1
	.type		_ZN39_INTERNAL_4ecb7834_4_k_cu_13092bf7_47694cuda3std3__45__cpo6cbeginE,@object
	.size		_ZN39_INTERNAL_4ecb7834_4_k_cu_13092bf7_47694cuda3std3__45__cpo6cbeginE,(_ZN39_INTERNAL_4ecb7834_4_k_cu_13092bf7_47694cuda3std3__48in_placeE - _ZN39_INTERNAL_4ecb7834_4_k_cu_13092bf7_47694cuda3std3__45__cpo6cbeginE)
_ZN39_INTERNAL_4ecb7834_4_k_cu_13092bf7_47694cuda3std3__45__cpo6cbeginE:
	.zero		1
	.type		_ZN39_INTERNAL_4ecb7834_4_k_cu_13092bf7_47694cuda3std3__48in_placeE,@object
	.size		_ZN39_INTERNAL_4ecb7834_4_k_cu_13092bf7_47694cuda3std3__48in_placeE,(_ZN39_INTERNAL_4ecb7834_4_k_cu_13092bf7_47694cuda3std6ranges3__45__cpo9iter_moveE - _ZN39_INTERNAL_4ecb7834_4_k_cu_13092bf7_47694cuda3std3__48in_placeE)
_ZN39_INTERNAL_4ecb7834_4_k_cu_13092bf7_47694cuda3std3__48in_placeE:
	.zero		1
	.type		_ZN39_INTERNAL_4ecb7834_4_k_cu_13092bf7_47694cuda3std6ranges3__45__cpo9iter_moveE,@object
	.size		_ZN39_INTERNAL_4ecb7834_4_k_cu_13092bf7_47694cuda3std6ranges3__45__cpo9iter_moveE,(_ZN39_INTERNAL_4ecb7834_4_k_cu_13092bf7_47694cuda3std3__45__cpo5beginE - _ZN39_INTERNAL_4ecb7834_4_k_cu_13092bf7_47694cuda3std6ranges3__45__cpo9iter_moveE)
_ZN39_INTERNAL_4ecb7834_4_k_cu_13092bf7_47694cuda3std6ranges3__45__cpo9iter_moveE:
	.zero		1
	.type		_ZN39_INTERNAL_4ecb7834_4_k_cu_13092bf7_47694cuda3std3__45__cpo5beginE,@object
	.size		_ZN39_INTERNAL_4ecb7834_4_k_cu_13092bf7_47694cuda3std3__45__cpo5beginE,(_ZN39_INTERNAL_4ecb7834_4_k_cu_13092bf7_47694cuda3std3__441_GLOBAL__N__4ecb7834_4_k_cu_13092bf7_47696ignoreE - _ZN39_INTERNAL_4ecb7834_4_k_cu_13092bf7_47694cuda3std3__45__cpo5beginE)
_ZN39_INTERNAL_4ecb7834_4_k_cu_13092bf7_47694cuda3std3__45__cpo5beginE:
	.zero		1
	.type		_ZN39_INTERNAL_4ecb7834_4_k_cu_13092bf7_47694cuda3std3__441_GLOBAL__N__4ecb7834_4_k_cu_13092bf7_47696ignoreE,@object
	.size		_ZN39_INTERNAL_4ecb7834_4_k_cu_13092bf7_47694cuda3std3__441_GLOBAL__N__4ecb7834_4_k_cu_13092bf7_47696ignoreE,(_ZN39_INTERNAL_4ecb7834_4_k_cu_13092bf7_47694cute7productE - _ZN39_INTERNAL_4ecb7834_4_k_cu_13092bf7_47694cuda3std3__441_GLOBAL__N__4ecb7834_4_k_cu_13092bf7_47696ignoreE)
_ZN39_INTERNAL_4ecb7834_4_k_cu_13092bf7_47694cuda3std3__441_GLOBAL__N__4ecb7834_4_k_cu_13092bf7_47696ignoreE:
	.zero		1
	.type		_ZN39_INTERNAL_4ecb7834_4_k_cu_13092bf7_47694cute7productE,@object
	.size		_ZN39_INTERNAL_4ecb7834_4_k_cu_13092bf7_47694cute7productE,(_ZN39_INTERNAL_4ecb7834_4_k_cu_13092bf7_47694cuda3std3__45__cpo3endE - _ZN39_INTERNAL_4ecb7834_4_k_cu_13092bf7_47694cute7productE)
_ZN39_INTERNAL_4ecb7834_4_k_cu_13092bf7_47694cute7productE:
	.zero		1
	.type		_ZN39_INTERNAL_4ecb7834_4_k_cu_13092bf7_47694cuda3std3__45__cpo3endE,@object
	.size		_ZN39_INTERNAL_4ecb7834_4_k_cu_13092bf7_47694cuda3std3__45__cpo3endE,(_ZN39_INTERNAL_4ecb7834_4_k_cu_13092bf7_47694cuda3std3__419piecewise_constructE - _ZN39_INTERNAL_4ecb7834_4_k_cu_13092bf7_47694cuda3std3__45__cpo3endE)
_ZN39_INTERNAL_4ecb7834_4_k_cu_13092bf7_47694cuda3std3__45__cpo3endE:
	.zero		1
	.type		_ZN39_INTERNAL_4ecb7834_4_k_cu_13092bf7_47694cuda3std3__419piecewise_constructE,@object
	.size		_ZN39_INTERNAL_4ecb7834_4_k_cu_13092bf7_47694cuda3std3__419piecewise_constructE,(_ZN39_INTERNAL_4ecb7834_4_k_cu_13092bf7_47694cuda3std3__45__cpo4cendE - _ZN39_INTERNAL_4ecb7834_4_k_cu_13092bf7_47694cuda3std3__419piecewise_constructE)
_ZN39_INTERNAL_4ecb7834_4_k_cu_13092bf7_47694cuda3std3__419piecewise_constructE:
	.zero		1
	.type		_ZN39_INTERNAL_4ecb7834_4_k_cu_13092bf7_47694cuda3std3__45__cpo4cendE,@object
	.size		_ZN39_INTERNAL_4ecb7834_4_k_cu_13092bf7_47694cuda3std3__45__cpo4cendE,(_ZN39_INTERNAL_4ecb7834_4_k_cu_13092bf7_47694cuda3std6ranges3__45__cpo4swapE - _ZN39_INTERNAL_4ecb7834_4_k_cu_13092bf7_47694cuda3std3__45__cpo4cendE)
_ZN39_INTERNAL_4ecb7834_4_k_cu_13092bf7_47694cuda3std3__45__cpo4cendE:
	.zero		1
	.type		_ZN39_INTERNAL_4ecb7834_4_k_cu_13092bf7_47694cuda3std6ranges3__45__cpo4swapE,@object
	.size		_ZN39_INTERNAL_4ecb7834_4_k_cu_13092bf7_47694cuda3std6ranges3__45__cpo4swapE,(.L_8 - _ZN39_INTERNAL_4ecb7834_4_k_cu_13092bf7_47694cuda3std6ranges3__45__cpo4swapE)
_ZN39_INTERNAL_4ecb7834_4_k_cu_13092bf7_47694cuda3std6ranges3__45__cpo4swapE:
	.zero		1
.L_8:


//--------------------- .nv.constant0._ZN7cutlass13device_kernelINS_4gemm6kernel13GemmUniversalIN4cute5tupleIJiiiiEEENS1_10collective13CollectiveMmaINS1_34MainloopSm90TmaGmmaWarpSpecializedILi4ENS5_IJNS4_1CILi1EEESB_SB_EEENS1_35KernelTmaWarpSpecializedCooperativeEEENS5_IJNSA_ILi128EEENSA_ILi256EEESF_EEEaNS5_IJlSB_lEEEaSI_NS4_8TiledMMAINS4_8MMA_AtomIJNS4_4SM904GMMA27MMA_64x256x32_S32S8S8_SS_TNEEEENS4_6LayoutINS5_IJNSA_ILi2EEESB_SB_EEENS5_IJSB_NSA_ILi0EEESS_EEEEENS5_IJNS4_10UnderscoreESV_SV_EEEEENS4_13SM90_TMA_LOADENS4_14ComposedLayoutINS4_7SwizzleILi3ELi4ELi3EEENS4_18smem_ptr_flag_bitsILi8EEENSP_INS5_IJNSA_ILi8EEESF_EEENS5_IJSF_SB_EEEEEEEvNS4_8identityESY_S18_vS19_EENS_8epilogue10collective6detail29Sm90TmaWarpSpecializedAdapterINS1C_15DefaultEpilogueIaSI_SI_NS1B_6thread17LinearCombinationIaLi1EiiLNS1G_9ScaleType4KindE0ELNS_15FloatRoundStyleE2EaEENS1_15EpilogueDefaultEEEEEvvEEEEvNT_6ParamsE --------------------------
	.section	.nv.constant0._ZN7cutlass13device_kernelINS_4gemm6kernel13GemmUniversalIN4cute5tupleIJiiiiEEENS1_10collective13CollectiveMmaINS1_34MainloopSm90TmaGmmaWarpSpecializedILi4ENS5_IJNS4_1CILi1EEESB_SB_EEENS1_35KernelTmaWarpSpecializedCooperativeEEENS5_IJNSA_ILi128EEENSA_ILi256EEESF_EEEaNS5_IJlSB_lEEEaSI_NS4_8TiledMMAINS4_8MMA_AtomIJNS4_4SM904GMMA27MMA_64x256x32_S32S8S8_SS_TNEEEENS4_6LayoutINS5_IJNSA_ILi2EEESB_SB_EEENS5_IJSB_NSA_ILi0EEESS_EEEEENS5_IJNS4_10UnderscoreESV_SV_EEEEENS4_13SM90_TMA_LOADENS4_14ComposedLayoutINS4_7SwizzleILi3ELi4ELi3EEENS4_18smem_ptr_flag_bitsILi8EEENSP_INS5_IJNSA_ILi8EEESF_EEENS5_IJSF_SB_EEEEEEEvNS4_8identityESY_S18_vS19_EENS_8epilogue10collective6detail29Sm90TmaWarpSpecializedAdapterINS1C_15DefaultEpilogueIaSI_SI_NS1B_6thread17LinearCombinationIaLi1EiiLNS1G_9ScaleType4KindE0ELNS_15FloatRoundStyleE2EaEENS1_15EpilogueDefaultEEEEEvvEEEEvNT_6ParamsE,"a",@progbits
	.sectionflags	@""
	.align	4
.nv.constant0._ZN7cutlass13device_kernelINS_4gemm6kernel13GemmUniversalIN4cute5tupleIJiiiiEEENS1_10collective13CollectiveMmaINS1_34MainloopSm90TmaGmmaWarpSpecializedILi4ENS5_IJNS4_1CILi1EEESB_SB_EEENS1_35KernelTmaWarpSpecializedCooperativeEEENS5_IJNSA_ILi128EEENSA_ILi256EEESF_EEEaNS5_IJlSB_lEEEaSI_NS4_8TiledMMAINS4_8MMA_AtomIJNS4_4SM904GMMA27MMA_64x256x32_S32S8S8_SS_TNEEEENS4_6LayoutINS5_IJNSA_ILi2EEESB_SB_EEENS5_IJSB_NSA_ILi0EEESS_EEEEENS5_IJNS4_10UnderscoreESV_SV_EEEEENS4_13SM90_TMA_LOADENS4_14ComposedLayoutINS4_7SwizzleILi3ELi4ELi3EEENS4_18smem_ptr_flag_bitsILi8EEENSP_INS5_IJNSA_ILi8EEESF_EEENS5_IJSF_SB_EEEEEEEvNS4_8identityESY_S18_vS19_EENS_8epilogue10collective6detail29Sm90TmaWarpSpecializedAdapterINS1C_15DefaultEpilogueIaSI_SI_NS1B_6thread17LinearCombinationIaLi1EiiLNS1G_9ScaleType4KindE0ELNS_15FloatRoundStyleE2EaEENS1_15EpilogueDefaultEEEEEvvEEEEvNT_6ParamsE:
	.zero		1664


//--------------------- SYMBOLS --------------------------

	.type		.nv.reservedSmem.offset0,@object
	.size		.nv.reservedSmem.offset0,0x4
	.type		__assertfail,@function
